	.target	sm_100a

	.elftype	@"ET_EXEC"


//--------------------- .note.nv.tkinfo           --------------------------
	.section	.note.nv.tkinfo,"",@"SHT_NOTE"
	.sectionflags	@"SHF_NOTE_NV_TKINFO"
	.tkinfo
        /*0018*/ 	.word	0x00000002
        /*0030*/ 	.string	""
        /*0030*/ 	.string	"ptxas"
        /*0030*/ 	.string	"Cuda compilation tools, release 13.0, V13.0.88"
        /*0030*/ 	.string	"Build cuda_13.0.r13.0/compiler.36424714_0"
        /*0030*/ 	.string	"-arch sm_100a -m 64 "



//--------------------- .note.nv.cuinfo           --------------------------
	.section	.note.nv.cuinfo,"",@"SHT_NOTE"
	.sectionflags	@"SHF_NOTE_NV_CUINFO"
        /*0018*/ 	.short	0x0002
        /*001a*/ 	.short	0x0064
        /*001c*/ 	.short	0x0082
	.zero		2


//--------------------- .nv.info                  --------------------------
	.section	.nv.info,"",@"SHT_CUDA_INFO"
	.align	4


	//----- nvinfo : EIATTR_REGCOUNT
	.align		4
        /*0000*/ 	.byte	0x04, 0x2f
        /*0002*/ 	.short	(.L_19 - .L_18)
	.align		4
.L_18:
        /*0004*/ 	.word	index@(_ZN7cutlass13device_kernelINS_4conv6kernel13ConvUniversalINS1_16ConvProblemShapeILNS1_8OperatorE1ELi2EEENS1_10collective14CollectiveConvINS1_47MainloopSm100TmaUmmaWarpSpecializedImplicitGemmILS5_1ELi52ELi2ELi1ELi2EN4cute5tupleIJNSA_1CILi2EEENSC_ILi1EEESE_EEEEENSB_IJNSC_ILi128EEESH_NSB_IJNSC_ILi32EEEEEEEEENS_12float_e4m3_tESL_NSA_8TiledMMAINSA_8MMA_AtomIJNSA_10MMA_TraitsINSA_25SM100_MMA_F8F6F4_2x1SM_SSEJSL_SL_fSH_SH_NSA_17integral_constantINSA_4UMMA5MajorELSS_0EEENSQ_ISS_LSS_1EEENSQ_INSR_7ScaleInELSV_0EEESW_EEEEEENSA_6LayoutINSB_IJSE_SE_SE_EEENSB_IJNSC_ILi0EEES11_S11_EEEEENSB_IJNSA_10UnderscoreES14_S14_EEEEENS7_6detail27Sm100ImplicitGemmTileTraitsINSA_25SM100_TMA_2SM_LOAD_IM2COLENSA_14ComposedLayoutINSA_7SwizzleILi1ELi4ELi3EEENSA_18smem_ptr_flag_bitsILi8EEENSZ_INSB_IJNSC_ILi8EEESI_EEENSB_IJSI_SE_EEEEEEEvEENS18_INSA_18SM100_TMA_2SM_LOADENS1A_INS1B_ILi2ELi4ELi3EEES1E_NSZ_INSB_IJNSC_ILi64EEES1F_EEENSB_IJSE_S1N_EEEEEEEvEEEENS_8epilogue10collective18CollectiveEpilogueINS1U_23Sm100TmaWarpSpecializedILi2ELi2ELi32ELb0ELb0EEEJNSB_IJS1N_SH_SJ_EEENSB_IJNSZ_IS1N_SE_EENSZ_INSB_IJSI_SD_EEES1P_EEEEESL_NSB_IJNSB_IJlllEEESE_S11_EEESL_S25_NS1U_6fusion15FusionCallbacksIS1Y_NS26_17LinearCombinationISL_fSL_fLNS_15FloatRoundStyleE2EEES1Z_S23_JEEENSA_5SM1004TMEM4LOAD26SM100_TMEM_LOAD_32dp32b32xENSA_20SM90_TMA_LOAD_IM2COLES1J_NSA_39AutoVectorizingCopyWithAssumedAlignmentILi128EEENSA_21SM90_TMA_STORE_IM2COLES1J_S2I_S2I_EEEvvEEEEvNT_6ParamsE)
        /*0008*/ 	.word	0x00000079


	//----- nvinfo : EIATTR_FRAME_SIZE
	.align		4
.L_19:
        /*000c*/ 	.byte	0x04, 0x11
        /*000e*/ 	.short	(.L_21 - .L_20)
	.align		4
.L_20:
        /*0010*/ 	.word	index@($__internal_2_$__cuda_sm10x_tcgen05_guardrail_trap_unallocated_columns_being_dealloced)
        /*0014*/ 	.word	0x00000008


	//----- nvinfo : EIATTR_FRAME_SIZE
	.align		4
.L_21:
        /*0018*/ 	.byte	0x04, 0x11
        /*001a*/ 	.short	(.L_23 - .L_22)
	.align		4
.L_22:
        /*001c*/ 	.word	index@($__internal_1_$__cuda_sm10x_tcgen05_guardrail_trap_phase_invalid_during_alloc)
        /*0020*/ 	.word	0x00000008


	//----- nvinfo : EIATTR_FRAME_SIZE
	.align		4
.L_23:
        /*0024*/ 	.byte	0x04, 0x11
        /*0026*/ 	.short	(.L_25 - .L_24)
	.align		4
.L_24:
        /*0028*/ 	.word	index@($__internal_0_$__cuda_sm10x_tcgen05_guardrail_trap_col_being_dealloced_not_returned_by_alloc)
        /*002c*/ 	.word	0x00000008


	//----- nvinfo : EIATTR_FRAME_SIZE
	.align		4
.L_25:
        /*0030*/ 	.byte	0x04, 0x11
        /*0032*/ 	.short	(.L_27 - .L_26)
	.align		4
.L_26:
        /*0034*/ 	.word	index@(_ZN7cutlass13device_kernelINS_4conv6kernel13ConvUniversalINS1_16ConvProblemShapeILNS1_8OperatorE1ELi2EEENS1_10collective14CollectiveConvINS1_47MainloopSm100TmaUmmaWarpSpecializedImplicitGemmILS5_1ELi52ELi2ELi1ELi2EN4cute5tupleIJNSA_1CILi2EEENSC_ILi1EEESE_EEEEENSB_IJNSC_ILi128EEESH_NSB_IJNSC_ILi32EEEEEEEEENS_12float_e4m3_tESL_NSA_8TiledMMAINSA_8MMA_AtomIJNSA_10MMA_TraitsINSA_25SM100_MMA_F8F6F4_2x1SM_SSEJSL_SL_fSH_SH_NSA_17integral_constantINSA_4UMMA5MajorELSS_0EEENSQ_ISS_LSS_1EEENSQ_INSR_7ScaleInELSV_0EEESW_EEEEEENSA_6LayoutINSB_IJSE_SE_SE_EEENSB_IJNSC_ILi0EEES11_S11_EEEEENSB_IJNSA_10UnderscoreES14_S14_EEEEENS7_6detail27Sm100ImplicitGemmTileTraitsINSA_25SM100_TMA_2SM_LOAD_IM2COLENSA_14ComposedLayoutINSA_7SwizzleILi1ELi4ELi3EEENSA_18smem_ptr_flag_bitsILi8EEENSZ_INSB_IJNSC_ILi8EEESI_EEENSB_IJSI_SE_EEEEEEEvEENS18_INSA_18SM100_TMA_2SM_LOADENS1A_INS1B_ILi2ELi4ELi3EEES1E_NSZ_INSB_IJNSC_ILi64EEES1F_EEENSB_IJSE_S1N_EEEEEEEvEEEENS_8epilogue10collective18CollectiveEpilogueINS1U_23Sm100TmaWarpSpecializedILi2ELi2ELi32ELb0ELb0EEEJNSB_IJS1N_SH_SJ_EEENSB_IJNSZ_IS1N_SE_EENSZ_INSB_IJSI_SD_EEES1P_EEEEESL_NSB_IJNSB_IJlllEEESE_S11_EEESL_S25_NS1U_6fusion15FusionCallbacksIS1Y_NS26_17LinearCombinationISL_fSL_fLNS_15FloatRoundStyleE2EEES1Z_S23_JEEENSA_5SM1004TMEM4LOAD26SM100_TMEM_LOAD_32dp32b32xENSA_20SM90_TMA_LOAD_IM2COLES1J_NSA_39AutoVectorizingCopyWithAssumedAlignmentILi128EEENSA_21SM90_TMA_STORE_IM2COLES1J_S2I_S2I_EEEvvEEEEvNT_6ParamsE)
        /*0038*/ 	.word	0x00000008


	//----- nvinfo : EIATTR_MIN_STACK_SIZE
	.align		4
.L_27:
        /*003c*/ 	.byte	0x04, 0x12
        /*003e*/ 	.short	(.L_29 - .L_28)
	.align		4
.L_28:
        /*0040*/ 	.word	index@(_ZN7cutlass13device_kernelINS_4conv6kernel13ConvUniversalINS1_16ConvProblemShapeILNS1_8OperatorE1ELi2EEENS1_10collective14CollectiveConvINS1_47MainloopSm100TmaUmmaWarpSpecializedImplicitGemmILS5_1ELi52ELi2ELi1ELi2EN4cute5tupleIJNSA_1CILi2EEENSC_ILi1EEESE_EEEEENSB_IJNSC_ILi128EEESH_NSB_IJNSC_ILi32EEEEEEEEENS_12float_e4m3_tESL_NSA_8TiledMMAINSA_8MMA_AtomIJNSA_10MMA_TraitsINSA_25SM100_MMA_F8F6F4_2x1SM_SSEJSL_SL_fSH_SH_NSA_17integral_constantINSA_4UMMA5MajorELSS_0EEENSQ_ISS_LSS_1EEENSQ_INSR_7ScaleInELSV_0EEESW_EEEEEENSA_6LayoutINSB_IJSE_SE_SE_EEENSB_IJNSC_ILi0EEES11_S11_EEEEENSB_IJNSA_10UnderscoreES14_S14_EEEEENS7_6detail27Sm100ImplicitGemmTileTraitsINSA_25SM100_TMA_2SM_LOAD_IM2COLENSA_14ComposedLayoutINSA_7SwizzleILi1ELi4ELi3EEENSA_18smem_ptr_flag_bitsILi8EEENSZ_INSB_IJNSC_ILi8EEESI_EEENSB_IJSI_SE_EEEEEEEvEENS18_INSA_18SM100_TMA_2SM_LOADENS1A_INS1B_ILi2ELi4ELi3EEES1E_NSZ_INSB_IJNSC_ILi64EEES1F_EEENSB_IJSE_S1N_EEEEEEEvEEEENS_8epilogue10collective18CollectiveEpilogueINS1U_23Sm100TmaWarpSpecializedILi2ELi2ELi32ELb0ELb0EEEJNSB_IJS1N_SH_SJ_EEENSB_IJNSZ_IS1N_SE_EENSZ_INSB_IJSI_SD_EEES1P_EEEEESL_NSB_IJNSB_IJlllEEESE_S11_EEESL_S25_NS1U_6fusion15FusionCallbacksIS1Y_NS26_17LinearCombinationISL_fSL_fLNS_15FloatRoundStyleE2EEES1Z_S23_JEEENSA_5SM1004TMEM4LOAD26SM100_TMEM_LOAD_32dp32b32xENSA_20SM90_TMA_LOAD_IM2COLES1J_NSA_39AutoVectorizingCopyWithAssumedAlignmentILi128EEENSA_21SM90_TMA_STORE_IM2COLES1J_S2I_S2I_EEEvvEEEEvNT_6ParamsE)
        /*0044*/ 	.word	0x00000008
.L_29:


//--------------------- .nv.compat                --------------------------
	.section	.nv.compat,"",@"SHT_CUDA_COMPAT_INFO"
	.align	4
        /*0000*/ 	.byte	0x02, 0x09, 0x01, 0x00, 0x02, 0x02, 0x02, 0x00, 0x02, 0x05, 0x05, 0x00, 0x03, 0x07, 0x01, 0x01
        /*0010*/ 	.byte	0x02, 0x03, 0x01, 0x00, 0x02, 0x06, 0x01, 0x00, 0x04, 0x0b, 0x08, 0x00, 0x09, 0x00, 0x00, 0x00
        /*0020*/ 	.byte	0x00, 0x00, 0x00, 0x00


//--------------------- .nv.info._ZN7cutlass13device_kernelINS_4conv6kernel13ConvUniversalINS1_16ConvProblemShapeILNS1_8OperatorE1ELi2EEENS1_10collective14CollectiveConvINS1_47MainloopSm100TmaUmmaWarpSpecializedImplicitGemmILS5_1ELi52ELi2ELi1ELi2EN4cute5tupleIJNSA_1CILi2EEENSC_ILi1EEESE_EEEEENSB_IJNSC_ILi128EEESH_NSB_IJNSC_ILi32EEEEEEEEENS_12float_e4m3_tESL_NSA_8TiledMMAINSA_8MMA_AtomIJNSA_10MMA_TraitsINSA_25SM100_MMA_F8F6F4_2x1SM_SSEJSL_SL_fSH_SH_NSA_17integral_constantINSA_4UMMA5MajorELSS_0EEENSQ_ISS_LSS_1EEENSQ_INSR_7ScaleInELSV_0EEESW_EEEEEENSA_6LayoutINSB_IJSE_SE_SE_EEENSB_IJNSC_ILi0EEES11_S11_EEEEENSB_IJNSA_10UnderscoreES14_S14_EEEEENS7_6detail27Sm100ImplicitGemmTileTraitsINSA_25SM100_TMA_2SM_LOAD_IM2COLENSA_14ComposedLayoutINSA_7SwizzleILi1ELi4ELi3EEENSA_18smem_ptr_flag_bitsILi8EEENSZ_INSB_IJNSC_ILi8EEESI_EEENSB_IJSI_SE_EEEEEEEvEENS18_INSA_18SM100_TMA_2SM_LOADENS1A_INS1B_ILi2ELi4ELi3EEES1E_NSZ_INSB_IJNSC_ILi64EEES1F_EEENSB_IJSE_S1N_EEEEEEEvEEEENS_8epilogue10collective18CollectiveEpilogueINS1U_23Sm100TmaWarpSpecializedILi2ELi2ELi32ELb0ELb0EEEJNSB_IJS1N_SH_SJ_EEENSB_IJNSZ_IS1N_SE_EENSZ_INSB_IJSI_SD_EEES1P_EEEEESL_NSB_IJNSB_IJlllEEESE_S11_EEESL_S25_NS1U_6fusion15FusionCallbacksIS1Y_NS26_17LinearCombinationISL_fSL_fLNS_15FloatRoundStyleE2EEES1Z_S23_JEEENSA_5SM1004TMEM4LOAD26SM100_TMEM_LOAD_32dp32b32xENSA_20SM90_TMA_LOAD_IM2COLES1J_NSA_39AutoVectorizingCopyWithAssumedAlignmentILi128EEENSA_21SM90_TMA_STORE_IM2COLES1J_S2I_S2I_EEEvvEEEEvNT_6ParamsE --------------------------
	.section	.nv.info._ZN7cutlass13device_kernelINS_4conv6kernel13ConvUniversalINS1_16ConvProblemShapeILNS1_8OperatorE1ELi2EEENS1_10collective14CollectiveConvINS1_47MainloopSm100TmaUmmaWarpSpecializedImplicitGemmILS5_1ELi52ELi2ELi1ELi2EN4cute5tupleIJNSA_1CILi2EEENSC_ILi1EEESE_EEEEENSB_IJNSC_ILi128EEESH_NSB_IJNSC_ILi32EEEEEEEEENS_12float_e4m3_tESL_NSA_8TiledMMAINSA_8MMA_AtomIJNSA_10MMA_TraitsINSA_25SM100_MMA_F8F6F4_2x1SM_SSEJSL_SL_fSH_SH_NSA_17integral_constantINSA_4UMMA5MajorELSS_0EEENSQ_ISS_LSS_1EEENSQ_INSR_7ScaleInELSV_0EEESW_EEEEEENSA_6LayoutINSB_IJSE_SE_SE_EEENSB_IJNSC_ILi0EEES11_S11_EEEEENSB_IJNSA_10UnderscoreES14_S14_EEEEENS7_6detail27Sm100ImplicitGemmTileTraitsINSA_25SM100_TMA_2SM_LOAD_IM2COLENSA_14ComposedLayoutINSA_7SwizzleILi1ELi4ELi3EEENSA_18smem_ptr_flag_bitsILi8EEENSZ_INSB_IJNSC_ILi8EEESI_EEENSB_IJSI_SE_EEEEEEEvEENS18_INSA_18SM100_TMA_2SM_LOADENS1A_INS1B_ILi2ELi4ELi3EEES1E_NSZ_INSB_IJNSC_ILi64EEES1F_EEENSB_IJSE_S1N_EEEEEEEvEEEENS_8epilogue10collective18CollectiveEpilogueINS1U_23Sm100TmaWarpSpecializedILi2ELi2ELi32ELb0ELb0EEEJNSB_IJS1N_SH_SJ_EEENSB_IJNSZ_IS1N_SE_EENSZ_INSB_IJSI_SD_EEES1P_EEEEESL_NSB_IJNSB_IJlllEEESE_S11_EEESL_S25_NS1U_6fusion15FusionCallbacksIS1Y_NS26_17LinearCombinationISL_fSL_fLNS_15FloatRoundStyleE2EEES1Z_S23_JEEENSA_5SM1004TMEM4LOAD26SM100_TMEM_LOAD_32dp32b32xENSA_20SM90_TMA_LOAD_IM2COLES1J_NSA_39AutoVectorizingCopyWithAssumedAlignmentILi128EEENSA_21SM90_TMA_STORE_IM2COLES1J_S2I_S2I_EEEvvEEEEvNT_6ParamsE,"",@"SHT_CUDA_INFO"
	.sectionflags	@""
	.align	4


	//----- nvinfo : EIATTR_CUDA_API_VERSION
	.align		4
        /*0000*/ 	.byte	0x04, 0x37
        /*0002*/ 	.short	(.L_31 - .L_30)
.L_30:
        /*0004*/ 	.word	0x00000082


	//----- nvinfo : EIATTR_KPARAM_INFO
	.align		4
.L_31:
        /*0008*/ 	.byte	0x04, 0x17
        /*000a*/ 	.short	(.L_33 - .L_32)
.L_32:
        /*000c*/ 	.word	0x00000000
        /*0010*/ 	.short	0x0000
        /*0012*/ 	.short	0x0000
        /*0014*/ 	.byte	0x00, 0xf0, 0x01, 0x20


	//----- nvinfo : EIATTR_AT_ENTRY_FRAGMENTS
	.align		4
.L_33:
        /*0018*/ 	.byte	0x04, 0x4f
        /*001a*/ 	.short	(.L_35 - .L_34)


	//   ....[0]....
.L_34:
        /*001c*/ 	.word	0x00000007


	//----- nvinfo : EIATTR_RESERVED_SMEM_USED
	.align		4
.L_35:
        /*0020*/ 	.byte	0x01, 0x41
	.zero		2


	//----- nvinfo : EIATTR_SPARSE_MMA_MASK
	.align		4
        /*0024*/ 	.byte	0x03, 0x50
        /*0026*/ 	.short	0x0000


	//----- nvinfo : EIATTR_TCGEN05_2CTA_USED
	.align		4
        /*0028*/ 	.byte	0x01, 0x52
	.zero		2


	//----- nvinfo : EIATTR_MAXREG_COUNT
	.align		4
        /*002c*/ 	.byte	0x03, 0x1b
        /*002e*/ 	.short	0x00ff


	//----- nvinfo : EIATTR_NUM_BARRIERS
	.align		4
        /*0030*/ 	.byte	0x02, 0x4c
        /*0032*/ 	.byte	0x07
	.zero		1


	//----- nvinfo : EIATTR_EXTERNS
	.align		4
        /*0034*/ 	.byte	0x04, 0x0f
        /*0036*/ 	.short	(.L_37 - .L_36)


	//   ....[0]....
	.align		4
.L_36:
        /*0038*/ 	.word	index@(__assertfail)


	//----- nvinfo : EIATTR_MERCURY_ISA_VERSION
	.align		4
.L_37:
        /*003c*/ 	.byte	0x03, 0x5f
        /*003e*/ 	.short	0x0101


	//----- nvinfo : EIATTR_INT_WARP_WIDE_INSTR_OFFSETS
	.align		4
        /*0040*/ 	.byte	0x04, 0x31
        /*0042*/ 	.short	(.L_39 - .L_38)


	//   ....[0]....
.L_38:
        /*0044*/ 	.word	0x000011e0


	//   ....[1]....
        /*0048*/ 	.word	0x00001280


	//   ....[2]....
        /*004c*/ 	.word	0x00006320


	//   ....[3]....
        /*0050*/ 	.word	0x00006340


	//   ....[4]....
        /*0054*/ 	.word	0x00006370


	//   ....[5]....
        /*0058*/ 	.word	0x00006fe0


	//   ....[6]....
        /*005c*/ 	.word	0x000070c0


	//   ....[7]....
        /*0060*/ 	.word	0x00007150


	//   ....[8]....
        /*0064*/ 	.word	0x00007240


	//   ....[9]....
        /*0068*/ 	.word	0x00007360


	//   ....[10]....
        /*006c*/ 	.word	0x000073a0


	//----- nvinfo : EIATTR_COOP_GROUP_MASK_REGIDS
	.align		4
.L_39:
        /*0070*/ 	.byte	0x04, 0x29
        /*0072*/ 	.short	(.L_41 - .L_40)


	//   ....[0]....
.L_40:
        /*0074*/ 	.word	0xffffffff


	//   ....[1]....
        /*0078*/ 	.word	0xffffffff


	//   ....[2]....
        /*007c*/ 	.word	0xffffffff


	//   ....[3]....
        /*0080*/ 	.word	0xffffffff


	//   ....[4]....
        /*0084*/ 	.word	0xffffffff


	//   ....[5]....
        /*0088*/ 	.word	0xffffffff


	//   ....[6]....
        /*008c*/ 	.word	0xffffffff


	//   ....[7]....
        /*0090*/ 	.word	0xffffffff


	//   ....[8]....
        /*0094*/ 	.word	0xffffffff


	//   ....[9]....
        /*0098*/ 	.word	0xffffffff


	//   ....[10]....
        /*009c*/ 	.word	0xffffffff


	//   ....[11]....
        /*00a0*/ 	.word	0xffffffff


	//   ....[12]....
        /*00a4*/ 	.word	0xffffffff


	//----- nvinfo : EIATTR_COOP_GROUP_INSTR_OFFSETS
	.align		4
.L_41:
        /*00a8*/ 	.byte	0x04, 0x28
        /*00aa*/ 	.short	(.L_43 - .L_42)


	//   ....[0]....
.L_42:
        /*00ac*/ 	.word	0x000000d0


	//   ....[1]....
        /*00b0*/ 	.word	0x00000540


	//   ....[2]....
        /*00b4*/ 	.word	0x00000d00


	//   ....[3]....
        /*00b8*/ 	.word	0x00000e50


	//   ....[4]....
        /*00bc*/ 	.word	0x00000f40


	//   ....[5]....
        /*00c0*/ 	.word	0x00001080


	//   ....[6]....
        /*00c4*/ 	.word	0x00001300


	//   ....[7]....
        /*00c8*/ 	.word	0x00002980


	//   ....[8]....
        /*00cc*/ 	.word	0x000053a0


	//   ....[9]....
        /*00d0*/ 	.word	0x00005870


	//   ....[10]....
        /*00d4*/ 	.word	0x000058a0


	//   ....[11]....
        /*00d8*/ 	.word	0x00006240


	//   ....[12]....
        /*00dc*/ 	.word	0x00006440


	//----- nvinfo : EIATTR_VRC_CTA_INIT_COUNT
	.align		4
.L_43:
        /*00e0*/ 	.byte	0x02, 0x4a
        /*00e2*/ 	.byte	0x80
	.zero		1


	//----- nvinfo : EIATTR_SYSCALL_OFFSETS
	.align		4
        /*00e4*/ 	.byte	0x04, 0x46
        /*00e6*/ 	.short	(.L_45 - .L_44)


	//   ....[0]....
.L_44:
        /*00e8*/ 	.word	0x00007f10


	//   ....[1]....
        /*00ec*/ 	.word	0x00008050


	//   ....[2]....
        /*00f0*/ 	.word	0x000089d0


	//   ....[3]....
        /*00f4*/ 	.word	0x00009800


	//----- nvinfo : EIATTR_MBARRIER_INSTR_OFFSETS
	.align		4
.L_45:
        /*00f8*/ 	.byte	0x04, 0x39
        /*00fa*/ 	.short	(.L_47 - .L_46)


	//   ....[0]....
.L_46:
        /*00fc*/ 	.word	0x00000660
        /*0100*/ 	.word	0x000000ff
        /*0104*/ 	.word	0x00000000
        /*0108*/ 	.short	0x0100
        /*010a*/ 	.byte	0x04
	.zero		1


	//   ....[1]....
        /*010c*/ 	.word	0x00000670
        /*0110*/ 	.word	0x000000ff
        /*0114*/ 	.word	0x000001a0
        /*0118*/ 	.short	0x0100
        /*011a*/ 	.byte	0x04
	.zero		1


	//   ....[2]....
        /*011c*/ 	.word	0x00000680
        /*0120*/ 	.word	0x000000ff
        /*0124*/ 	.word	0x00000008
        /*0128*/ 	.short	0x0100
        /*012a*/ 	.byte	0x04
	.zero		1


	//   ....[3]....
        /*012c*/ 	.word	0x00000690
        /*0130*/ 	.word	0x000000ff
        /*0134*/ 	.word	0x000001a8
        /*0138*/ 	.short	0x0100
        /*013a*/ 	.byte	0x04
	.zero		1


	//   ....[4]....
        /*013c*/ 	.word	0x000006a0
        /*0140*/ 	.word	0x000000ff
        /*0144*/ 	.word	0x00000010
        /*0148*/ 	.short	0x0100
        /*014a*/ 	.byte	0x04
	.zero		1


	//   ....[5]....
        /*014c*/ 	.word	0x000006b0
        /*0150*/ 	.word	0x000000ff
        /*0154*/ 	.word	0x000001b0
        /*0158*/ 	.short	0x0100
        /*015a*/ 	.byte	0x04
	.zero		1


	//   ....[6]....
        /*015c*/ 	.word	0x000006c0
        /*0160*/ 	.word	0x000000ff
        /*0164*/ 	.word	0x00000018
        /*0168*/ 	.short	0x0100
        /*016a*/ 	.byte	0x04
	.zero		1


	//   ....[7]....
        /*016c*/ 	.word	0x000006d0
        /*0170*/ 	.word	0x000000ff
        /*0174*/ 	.word	0x000001b8
        /*0178*/ 	.short	0x0100
        /*017a*/ 	.byte	0x04
	.zero		1


	//   ....[8]....
        /*017c*/ 	.word	0x000006e0
        /*0180*/ 	.word	0x000000ff
        /*0184*/ 	.word	0x00000020
        /*0188*/ 	.short	0x0100
        /*018a*/ 	.byte	0x04
	.zero		1


	//   ....[9]....
        /*018c*/ 	.word	0x000006f0
        /*0190*/ 	.word	0x000000ff
        /*0194*/ 	.word	0x000001c0
        /*0198*/ 	.short	0x0100
        /*019a*/ 	.byte	0x04
	.zero		1


	//   ....[10]....
        /*019c*/ 	.word	0x00000700
        /*01a0*/ 	.word	0x000000ff
        /*01a4*/ 	.word	0x00000028
        /*01a8*/ 	.short	0x0100
        /*01aa*/ 	.byte	0x04
	.zero		1


	//   ....[11]....
        /*01ac*/ 	.word	0x00000710
        /*01b0*/ 	.word	0x000000ff
        /*01b4*/ 	.word	0x000001c8
        /*01b8*/ 	.short	0x0100
        /*01ba*/ 	.byte	0x04
	.zero		1


	//   ....[12]....
        /*01bc*/ 	.word	0x00000720
        /*01c0*/ 	.word	0x000000ff
        /*01c4*/ 	.word	0x00000030
        /*01c8*/ 	.short	0x0100
        /*01ca*/ 	.byte	0x04
	.zero		1


	//   ....[13]....
        /*01cc*/ 	.word	0x00000730
        /*01d0*/ 	.word	0x000000ff
        /*01d4*/ 	.word	0x000001d0
        /*01d8*/ 	.short	0x0100
        /*01da*/ 	.byte	0x04
	.zero		1


	//   ....[14]....
        /*01dc*/ 	.word	0x00000740
        /*01e0*/ 	.word	0x000000ff
        /*01e4*/ 	.word	0x00000038
        /*01e8*/ 	.short	0x0100
        /*01ea*/ 	.byte	0x04
	.zero		1


	//   ....[15]....
        /*01ec*/ 	.word	0x00000750
        /*01f0*/ 	.word	0x000000ff
        /*01f4*/ 	.word	0x000001d8
        /*01f8*/ 	.short	0x0100
        /*01fa*/ 	.byte	0x04
	.zero		1


	//   ....[16]....
        /*01fc*/ 	.word	0x00000760
        /*0200*/ 	.word	0x000000ff
        /*0204*/ 	.word	0x00000040
        /*0208*/ 	.short	0x0100
        /*020a*/ 	.byte	0x04
	.zero		1


	//   ....[17]....
        /*020c*/ 	.word	0x00000770
        /*0210*/ 	.word	0x000000ff
        /*0214*/ 	.word	0x000001e0
        /*0218*/ 	.short	0x0100
        /*021a*/ 	.byte	0x04
	.zero		1


	//   ....[18]....
        /*021c*/ 	.word	0x00000780
        /*0220*/ 	.word	0x000000ff
        /*0224*/ 	.word	0x00000048
        /*0228*/ 	.short	0x0100
        /*022a*/ 	.byte	0x04
	.zero		1


	//   ....[19]....
        /*022c*/ 	.word	0x00000790
        /*0230*/ 	.word	0x000000ff
        /*0234*/ 	.word	0x000001e8
        /*0238*/ 	.short	0x0100
        /*023a*/ 	.byte	0x04
	.zero		1


	//   ....[20]....
        /*023c*/ 	.word	0x000007a0
        /*0240*/ 	.word	0x000000ff
        /*0244*/ 	.word	0x00000050
        /*0248*/ 	.short	0x0100
        /*024a*/ 	.byte	0x04
	.zero		1


	//   ....[21]....
        /*024c*/ 	.word	0x000007b0
        /*0250*/ 	.word	0x000000ff
        /*0254*/ 	.word	0x000001f0
        /*0258*/ 	.short	0x0100
        /*025a*/ 	.byte	0x04
	.zero		1


	//   ....[22]....
        /*025c*/ 	.word	0x000007c0
        /*0260*/ 	.word	0x000000ff
        /*0264*/ 	.word	0x00000058
        /*0268*/ 	.short	0x0100
        /*026a*/ 	.byte	0x04
	.zero		1


	//   ....[23]....
        /*026c*/ 	.word	0x000007d0
        /*0270*/ 	.word	0x000000ff
        /*0274*/ 	.word	0x000001f8
        /*0278*/ 	.short	0x0100
        /*027a*/ 	.byte	0x04
	.zero		1


	//   ....[24]....
        /*027c*/ 	.word	0x000007e0
        /*0280*/ 	.word	0x000000ff
        /*0284*/ 	.word	0x00000060
        /*0288*/ 	.short	0x0100
        /*028a*/ 	.byte	0x04
	.zero		1


	//   ....[25]....
        /*028c*/ 	.word	0x000007f0
        /*0290*/ 	.word	0x000000ff
        /*0294*/ 	.word	0x00000200
        /*0298*/ 	.short	0x0100
        /*029a*/ 	.byte	0x04
	.zero		1


	//   ....[26]....
        /*029c*/ 	.word	0x00000800
        /*02a0*/ 	.word	0x000000ff
        /*02a4*/ 	.word	0x00000068
        /*02a8*/ 	.short	0x0100
        /*02aa*/ 	.byte	0x04
	.zero		1


	//   ....[27]....
        /*02ac*/ 	.word	0x00000810
        /*02b0*/ 	.word	0x000000ff
        /*02b4*/ 	.word	0x00000208
        /*02b8*/ 	.short	0x0100
        /*02ba*/ 	.byte	0x04
	.zero		1


	//   ....[28]....
        /*02bc*/ 	.word	0x00000820
        /*02c0*/ 	.word	0x000000ff
        /*02c4*/ 	.word	0x00000070
        /*02c8*/ 	.short	0x0100
        /*02ca*/ 	.byte	0x04
	.zero		1


	//   ....[29]....
        /*02cc*/ 	.word	0x00000830
        /*02d0*/ 	.word	0x000000ff
        /*02d4*/ 	.word	0x00000210
        /*02d8*/ 	.short	0x0100
        /*02da*/ 	.byte	0x04
	.zero		1


	//   ....[30]....
        /*02dc*/ 	.word	0x00000840
        /*02e0*/ 	.word	0x000000ff
        /*02e4*/ 	.word	0x00000078
        /*02e8*/ 	.short	0x0100
        /*02ea*/ 	.byte	0x04
	.zero		1


	//   ....[31]....
        /*02ec*/ 	.word	0x00000850
        /*02f0*/ 	.word	0x000000ff
        /*02f4*/ 	.word	0x00000218
        /*02f8*/ 	.short	0x0100
        /*02fa*/ 	.byte	0x04
	.zero		1


	//   ....[32]....
        /*02fc*/ 	.word	0x00000860
        /*0300*/ 	.word	0x000000ff
        /*0304*/ 	.word	0x00000080
        /*0308*/ 	.short	0x0100
        /*030a*/ 	.byte	0x04
	.zero		1


	//   ....[33]....
        /*030c*/ 	.word	0x00000870
        /*0310*/ 	.word	0x000000ff
        /*0314*/ 	.word	0x00000220
        /*0318*/ 	.short	0x0100
        /*031a*/ 	.byte	0x04
	.zero		1


	//   ....[34]....
        /*031c*/ 	.word	0x00000880
        /*0320*/ 	.word	0x000000ff
        /*0324*/ 	.word	0x00000088
        /*0328*/ 	.short	0x0100
        /*032a*/ 	.byte	0x04
	.zero		1


	//   ....[35]....
        /*032c*/ 	.word	0x00000890
        /*0330*/ 	.word	0x000000ff
        /*0334*/ 	.word	0x00000228
        /*0338*/ 	.short	0x0100
        /*033a*/ 	.byte	0x04
	.zero		1


	//   ....[36]....
        /*033c*/ 	.word	0x000008a0
        /*0340*/ 	.word	0x000000ff
        /*0344*/ 	.word	0x00000090
        /*0348*/ 	.short	0x0100
        /*034a*/ 	.byte	0x04
	.zero		1


	//   ....[37]....
        /*034c*/ 	.word	0x000008b0
        /*0350*/ 	.word	0x000000ff
        /*0354*/ 	.word	0x00000230
        /*0358*/ 	.short	0x0100
        /*035a*/ 	.byte	0x04
	.zero		1


	//   ....[38]....
        /*035c*/ 	.word	0x000008c0
        /*0360*/ 	.word	0x000000ff
        /*0364*/ 	.word	0x00000098
        /*0368*/ 	.short	0x0100
        /*036a*/ 	.byte	0x04
	.zero		1


	//   ....[39]....
        /*036c*/ 	.word	0x000008d0
        /*0370*/ 	.word	0x000000ff
        /*0374*/ 	.word	0x00000238
        /*0378*/ 	.short	0x0100
        /*037a*/ 	.byte	0x04
	.zero		1


	//   ....[40]....
        /*037c*/ 	.word	0x000008e0
        /*0380*/ 	.word	0x000000ff
        /*0384*/ 	.word	0x000000a0
        /*0388*/ 	.short	0x0100
        /*038a*/ 	.byte	0x04
	.zero		1


	//   ....[41]....
        /*038c*/ 	.word	0x000008f0
        /*0390*/ 	.word	0x000000ff
        /*0394*/ 	.word	0x00000240
        /*0398*/ 	.short	0x0100
        /*039a*/ 	.byte	0x04
	.zero		1


	//   ....[42]....
        /*039c*/ 	.word	0x00000900
        /*03a0*/ 	.word	0x000000ff
        /*03a4*/ 	.word	0x000000a8
        /*03a8*/ 	.short	0x0100
        /*03aa*/ 	.byte	0x04
	.zero		1


	//   ....[43]....
        /*03ac*/ 	.word	0x00000910
        /*03b0*/ 	.word	0x000000ff
        /*03b4*/ 	.word	0x00000248
        /*03b8*/ 	.short	0x0100
        /*03ba*/ 	.byte	0x04
	.zero		1


	//   ....[44]....
        /*03bc*/ 	.word	0x00000920
        /*03c0*/ 	.word	0x000000ff
        /*03c4*/ 	.word	0x000000b0
        /*03c8*/ 	.short	0x0100
        /*03ca*/ 	.byte	0x04
	.zero		1


	//   ....[45]....
        /*03cc*/ 	.word	0x00000930
        /*03d0*/ 	.word	0x000000ff
        /*03d4*/ 	.word	0x00000250
        /*03d8*/ 	.short	0x0100
        /*03da*/ 	.byte	0x04
	.zero		1


	//   ....[46]....
        /*03dc*/ 	.word	0x00000940
        /*03e0*/ 	.word	0x000000ff
        /*03e4*/ 	.word	0x000000b8
        /*03e8*/ 	.short	0x0100
        /*03ea*/ 	.byte	0x04
	.zero		1


	//   ....[47]....
        /*03ec*/ 	.word	0x00000950
        /*03f0*/ 	.word	0x000000ff
        /*03f4*/ 	.word	0x00000258
        /*03f8*/ 	.short	0x0100
        /*03fa*/ 	.byte	0x04
	.zero		1


	//   ....[48]....
        /*03fc*/ 	.word	0x00000960
        /*0400*/ 	.word	0x000000ff
        /*0404*/ 	.word	0x000000c0
        /*0408*/ 	.short	0x0100
        /*040a*/ 	.byte	0x04
	.zero		1


	//   ....[49]....
        /*040c*/ 	.word	0x00000970
        /*0410*/ 	.word	0x000000ff
        /*0414*/ 	.word	0x00000260
        /*0418*/ 	.short	0x0100
        /*041a*/ 	.byte	0x04
	.zero		1


	//   ....[50]....
        /*041c*/ 	.word	0x00000980
        /*0420*/ 	.word	0x000000ff
        /*0424*/ 	.word	0x000000c8
        /*0428*/ 	.short	0x0100
        /*042a*/ 	.byte	0x04
	.zero		1


	//   ....[51]....
        /*042c*/ 	.word	0x00000990
        /*0430*/ 	.word	0x000000ff
        /*0434*/ 	.word	0x00000268
        /*0438*/ 	.short	0x0100
        /*043a*/ 	.byte	0x04
	.zero		1


	//   ....[52]....
        /*043c*/ 	.word	0x000009a0
        /*0440*/ 	.word	0x000000ff
        /*0444*/ 	.word	0x000000d0
        /*0448*/ 	.short	0x0100
        /*044a*/ 	.byte	0x04
	.zero		1


	//   ....[53]....
        /*044c*/ 	.word	0x000009b0
        /*0450*/ 	.word	0x000000ff
        /*0454*/ 	.word	0x00000270
        /*0458*/ 	.short	0x0100
        /*045a*/ 	.byte	0x04
	.zero		1


	//   ....[54]....
        /*045c*/ 	.word	0x000009c0
        /*0460*/ 	.word	0x000000ff
        /*0464*/ 	.word	0x000000d8
        /*0468*/ 	.short	0x0100
        /*046a*/ 	.byte	0x04
	.zero		1


	//   ....[55]....
        /*046c*/ 	.word	0x000009d0
        /*0470*/ 	.word	0x000000ff
        /*0474*/ 	.word	0x00000278
        /*0478*/ 	.short	0x0100
        /*047a*/ 	.byte	0x04
	.zero		1


	//   ....[56]....
        /*047c*/ 	.word	0x000009e0
        /*0480*/ 	.word	0x000000ff
        /*0484*/ 	.word	0x000000e0
        /*0488*/ 	.short	0x0100
        /*048a*/ 	.byte	0x04
	.zero		1


	//   ....[57]....
        /*048c*/ 	.word	0x000009f0
        /*0490*/ 	.word	0x000000ff
        /*0494*/ 	.word	0x00000280
        /*0498*/ 	.short	0x0100
        /*049a*/ 	.byte	0x04
	.zero		1


	//   ....[58]....
        /*049c*/ 	.word	0x00000a00
        /*04a0*/ 	.word	0x000000ff
        /*04a4*/ 	.word	0x000000e8
        /*04a8*/ 	.short	0x0100
        /*04aa*/ 	.byte	0x04
	.zero		1


	//   ....[59]....
        /*04ac*/ 	.word	0x00000a10
        /*04b0*/ 	.word	0x000000ff
        /*04b4*/ 	.word	0x00000288
        /*04b8*/ 	.short	0x0100
        /*04ba*/ 	.byte	0x04
	.zero		1


	//   ....[60]....
        /*04bc*/ 	.word	0x00000a20
        /*04c0*/ 	.word	0x000000ff
        /*04c4*/ 	.word	0x000000f0
        /*04c8*/ 	.short	0x0100
        /*04ca*/ 	.byte	0x04
	.zero		1


	//   ....[61]....
        /*04cc*/ 	.word	0x00000a30
        /*04d0*/ 	.word	0x000000ff
        /*04d4*/ 	.word	0x00000290
        /*04d8*/ 	.short	0x0100
        /*04da*/ 	.byte	0x04
	.zero		1


	//   ....[62]....
        /*04dc*/ 	.word	0x00000a40
        /*04e0*/ 	.word	0x000000ff
        /*04e4*/ 	.word	0x000000f8
        /*04e8*/ 	.short	0x0100
        /*04ea*/ 	.byte	0x04
	.zero		1


	//   ....[63]....
        /*04ec*/ 	.word	0x00000a50
        /*04f0*/ 	.word	0x000000ff
        /*04f4*/ 	.word	0x00000298
        /*04f8*/ 	.short	0x0100
        /*04fa*/ 	.byte	0x04
	.zero		1


	//   ....[64]....
        /*04fc*/ 	.word	0x00000a60
        /*0500*/ 	.word	0x000000ff
        /*0504*/ 	.word	0x00000100
        /*0508*/ 	.short	0x0100
        /*050a*/ 	.byte	0x04
	.zero		1


	//   ....[65]....
        /*050c*/ 	.word	0x00000a70
        /*0510*/ 	.word	0x000000ff
        /*0514*/ 	.word	0x000002a0
        /*0518*/ 	.short	0x0100
        /*051a*/ 	.byte	0x04
	.zero		1


	//   ....[66]....
        /*051c*/ 	.word	0x00000a80
        /*0520*/ 	.word	0x000000ff
        /*0524*/ 	.word	0x00000108
        /*0528*/ 	.short	0x0100
        /*052a*/ 	.byte	0x04
	.zero		1


	//   ....[67]....
        /*052c*/ 	.word	0x00000a90
        /*0530*/ 	.word	0x000000ff
        /*0534*/ 	.word	0x000002a8
        /*0538*/ 	.short	0x0100
        /*053a*/ 	.byte	0x04
	.zero		1


	//   ....[68]....
        /*053c*/ 	.word	0x00000aa0
        /*0540*/ 	.word	0x000000ff
        /*0544*/ 	.word	0x00000110
        /*0548*/ 	.short	0x0100
        /*054a*/ 	.byte	0x04
	.zero		1


	//   ....[69]....
        /*054c*/ 	.word	0x00000ab0
        /*0550*/ 	.word	0x000000ff
        /*0554*/ 	.word	0x000002b0
        /*0558*/ 	.short	0x0100
        /*055a*/ 	.byte	0x04
	.zero		1


	//   ....[70]....
        /*055c*/ 	.word	0x00000ac0
        /*0560*/ 	.word	0x000000ff
        /*0564*/ 	.word	0x00000118
        /*0568*/ 	.short	0x0100
        /*056a*/ 	.byte	0x04
	.zero		1


	//   ....[71]....
        /*056c*/ 	.word	0x00000ad0
        /*0570*/ 	.word	0x000000ff
        /*0574*/ 	.word	0x000002b8
        /*0578*/ 	.short	0x0100
        /*057a*/ 	.byte	0x04
	.zero		1


	//   ....[72]....
        /*057c*/ 	.word	0x00000ae0
        /*0580*/ 	.word	0x000000ff
        /*0584*/ 	.word	0x00000120
        /*0588*/ 	.short	0x0100
        /*058a*/ 	.byte	0x04
	.zero		1


	//   ....[73]....
        /*058c*/ 	.word	0x00000af0
        /*0590*/ 	.word	0x000000ff
        /*0594*/ 	.word	0x000002c0
        /*0598*/ 	.short	0x0100
        /*059a*/ 	.byte	0x04
	.zero		1


	//   ....[74]....
        /*059c*/ 	.word	0x00000b00
        /*05a0*/ 	.word	0x000000ff
        /*05a4*/ 	.word	0x00000128
        /*05a8*/ 	.short	0x0100
        /*05aa*/ 	.byte	0x04
	.zero		1


	//   ....[75]....
        /*05ac*/ 	.word	0x00000b10
        /*05b0*/ 	.word	0x000000ff
        /*05b4*/ 	.word	0x000002c8
        /*05b8*/ 	.short	0x0100
        /*05ba*/ 	.byte	0x04
	.zero		1


	//   ....[76]....
        /*05bc*/ 	.word	0x00000b20
        /*05c0*/ 	.word	0x000000ff
        /*05c4*/ 	.word	0x00000130
        /*05c8*/ 	.short	0x0100
        /*05ca*/ 	.byte	0x04
	.zero		1


	//   ....[77]....
        /*05cc*/ 	.word	0x00000b30
        /*05d0*/ 	.word	0x000000ff
        /*05d4*/ 	.word	0x000002d0
        /*05d8*/ 	.short	0x0100
        /*05da*/ 	.byte	0x04
	.zero		1


	//   ....[78]....
        /*05dc*/ 	.word	0x00000b40
        /*05e0*/ 	.word	0x000000ff
        /*05e4*/ 	.word	0x00000138
        /*05e8*/ 	.short	0x0100
        /*05ea*/ 	.byte	0x04
	.zero		1


	//   ....[79]....
        /*05ec*/ 	.word	0x00000b50
        /*05f0*/ 	.word	0x000000ff
        /*05f4*/ 	.word	0x000002d8
        /*05f8*/ 	.short	0x0100
        /*05fa*/ 	.byte	0x04
	.zero		1


	//   ....[80]....
        /*05fc*/ 	.word	0x00000b60
        /*0600*/ 	.word	0x000000ff
        /*0604*/ 	.word	0x00000140
        /*0608*/ 	.short	0x0100
        /*060a*/ 	.byte	0x04
	.zero		1


	//   ....[81]....
        /*060c*/ 	.word	0x00000b70
        /*0610*/ 	.word	0x000000ff
        /*0614*/ 	.word	0x000002e0
        /*0618*/ 	.short	0x0100
        /*061a*/ 	.byte	0x04
	.zero		1


	//   ....[82]....
        /*061c*/ 	.word	0x00000b80
        /*0620*/ 	.word	0x000000ff
        /*0624*/ 	.word	0x00000148
        /*0628*/ 	.short	0x0100
        /*062a*/ 	.byte	0x04
	.zero		1


	//   ....[83]....
        /*062c*/ 	.word	0x00000b90
        /*0630*/ 	.word	0x000000ff
        /*0634*/ 	.word	0x000002e8
        /*0638*/ 	.short	0x0100
        /*063a*/ 	.byte	0x04
	.zero		1


	//   ....[84]....
        /*063c*/ 	.word	0x00000ba0
        /*0640*/ 	.word	0x000000ff
        /*0644*/ 	.word	0x00000150
        /*0648*/ 	.short	0x0100
        /*064a*/ 	.byte	0x04
	.zero		1


	//   ....[85]....
        /*064c*/ 	.word	0x00000bb0
        /*0650*/ 	.word	0x000000ff
        /*0654*/ 	.word	0x000002f0
        /*0658*/ 	.short	0x0100
        /*065a*/ 	.byte	0x04
	.zero		1


	//   ....[86]....
        /*065c*/ 	.word	0x00000bc0
        /*0660*/ 	.word	0x000000ff
        /*0664*/ 	.word	0x00000158
        /*0668*/ 	.short	0x0100
        /*066a*/ 	.byte	0x04
	.zero		1


	//   ....[87]....
        /*066c*/ 	.word	0x00000bd0
        /*0670*/ 	.word	0x000000ff
        /*0674*/ 	.word	0x000002f8
        /*0678*/ 	.short	0x0100
        /*067a*/ 	.byte	0x04
	.zero		1


	//   ....[88]....
        /*067c*/ 	.word	0x00000be0
        /*0680*/ 	.word	0x000000ff
        /*0684*/ 	.word	0x00000160
        /*0688*/ 	.short	0x0100
        /*068a*/ 	.byte	0x04
	.zero		1


	//   ....[89]....
        /*068c*/ 	.word	0x00000bf0
        /*0690*/ 	.word	0x000000ff
        /*0694*/ 	.word	0x00000300
        /*0698*/ 	.short	0x0100
        /*069a*/ 	.byte	0x04
	.zero		1


	//   ....[90]....
        /*069c*/ 	.word	0x00000c00
        /*06a0*/ 	.word	0x000000ff
        /*06a4*/ 	.word	0x00000168
        /*06a8*/ 	.short	0x0100
        /*06aa*/ 	.byte	0x04
	.zero		1


	//   ....[91]....
        /*06ac*/ 	.word	0x00000c10
        /*06b0*/ 	.word	0x000000ff
        /*06b4*/ 	.word	0x00000308
        /*06b8*/ 	.short	0x0100
        /*06ba*/ 	.byte	0x04
	.zero		1


	//   ....[92]....
        /*06bc*/ 	.word	0x00000c20
        /*06c0*/ 	.word	0x000000ff
        /*06c4*/ 	.word	0x00000170
        /*06c8*/ 	.short	0x0100
        /*06ca*/ 	.byte	0x04
	.zero		1


	//   ....[93]....
        /*06cc*/ 	.word	0x00000c30
        /*06d0*/ 	.word	0x000000ff
        /*06d4*/ 	.word	0x00000310
        /*06d8*/ 	.short	0x0100
        /*06da*/ 	.byte	0x04
	.zero		1


	//   ....[94]....
        /*06dc*/ 	.word	0x00000c40
        /*06e0*/ 	.word	0x000000ff
        /*06e4*/ 	.word	0x00000178
        /*06e8*/ 	.short	0x0100
        /*06ea*/ 	.byte	0x04
	.zero		1


	//   ....[95]....
        /*06ec*/ 	.word	0x00000c50
        /*06f0*/ 	.word	0x000000ff
        /*06f4*/ 	.word	0x00000318
        /*06f8*/ 	.short	0x0100
        /*06fa*/ 	.byte	0x04
	.zero		1


	//   ....[96]....
        /*06fc*/ 	.word	0x00000c60
        /*0700*/ 	.word	0x000000ff
        /*0704*/ 	.word	0x00000180
        /*0708*/ 	.short	0x0100
        /*070a*/ 	.byte	0x04
	.zero		1


	//   ....[97]....
        /*070c*/ 	.word	0x00000c70
        /*0710*/ 	.word	0x000000ff
        /*0714*/ 	.word	0x00000320
        /*0718*/ 	.short	0x0100
        /*071a*/ 	.byte	0x04
	.zero		1


	//   ....[98]....
        /*071c*/ 	.word	0x00000c80
        /*0720*/ 	.word	0x000000ff
        /*0724*/ 	.word	0x00000188
        /*0728*/ 	.short	0x0100
        /*072a*/ 	.byte	0x04
	.zero		1


	//   ....[99]....
        /*072c*/ 	.word	0x00000c90
        /*0730*/ 	.word	0x000000ff
        /*0734*/ 	.word	0x00000328
        /*0738*/ 	.short	0x0100
        /*073a*/ 	.byte	0x04
	.zero		1


	//   ....[100]....
        /*073c*/ 	.word	0x00000ca0
        /*0740*/ 	.word	0x000000ff
        /*0744*/ 	.word	0x00000190
        /*0748*/ 	.short	0x0100
        /*074a*/ 	.byte	0x04
	.zero		1


	//   ....[101]....
        /*074c*/ 	.word	0x00000cb0
        /*0750*/ 	.word	0x000000ff
        /*0754*/ 	.word	0x00000330
        /*0758*/ 	.short	0x0100
        /*075a*/ 	.byte	0x04
	.zero		1


	//   ....[102]....
        /*075c*/ 	.word	0x00000cc0
        /*0760*/ 	.word	0x000000ff
        /*0764*/ 	.word	0x00000198
        /*0768*/ 	.short	0x0100
        /*076a*/ 	.byte	0x04
	.zero		1


	//   ....[103]....
        /*076c*/ 	.word	0x00000cd0
        /*0770*/ 	.word	0x000000ff
        /*0774*/ 	.word	0x00000338
        /*0778*/ 	.short	0x0100
        /*077a*/ 	.byte	0x04
	.zero		1


	//   ....[104]....
        /*077c*/ 	.word	0x00000e00
        /*0780*/ 	.word	0x000000ff
        /*0784*/ 	.word	0x00000340
        /*0788*/ 	.short	0x0100
        /*078a*/ 	.byte	0x04
	.zero		1


	//   ....[105]....
        /*078c*/ 	.word	0x00000e10
        /*0790*/ 	.word	0x000000ff
        /*0794*/ 	.word	0x00000350
        /*0798*/ 	.short	0x0100
        /*079a*/ 	.byte	0x04
	.zero		1


	//   ....[106]....
        /*079c*/ 	.word	0x00000e20
        /*07a0*/ 	.word	0x000000ff
        /*07a4*/ 	.word	0x00000348
        /*07a8*/ 	.short	0x0100
        /*07aa*/ 	.byte	0x04
	.zero		1


	//   ....[107]....
        /*07ac*/ 	.word	0x00000e30
        /*07b0*/ 	.word	0x000000ff
        /*07b4*/ 	.word	0x00000358
        /*07b8*/ 	.short	0x0100
        /*07ba*/ 	.byte	0x04
	.zero		1


	//   ....[108]....
        /*07bc*/ 	.word	0x00000f10
        /*07c0*/ 	.word	0x000000ff
        /*07c4*/ 	.word	0x00000360
        /*07c8*/ 	.short	0x0100
        /*07ca*/ 	.byte	0x04
	.zero		1


	//   ....[109]....
        /*07cc*/ 	.word	0x00000f20
        /*07d0*/ 	.word	0x000000ff
        /*07d4*/ 	.word	0x00000368
        /*07d8*/ 	.short	0x0100
        /*07da*/ 	.byte	0x04
	.zero		1


	//   ....[110]....
        /*07dc*/ 	.word	0x00001050
        /*07e0*/ 	.word	0x000000ff
        /*07e4*/ 	.word	0x00000370
        /*07e8*/ 	.short	0x0100
        /*07ea*/ 	.byte	0x06
	.zero		1


	//   ....[111]....
        /*07ec*/ 	.word	0x00001060
        /*07f0*/ 	.word	0x000000ff
        /*07f4*/ 	.word	0x00000378
        /*07f8*/ 	.short	0x0100
        /*07fa*/ 	.byte	0x06
	.zero		1


	//   ....[112]....
        /*07fc*/ 	.word	0x00001190
        /*0800*/ 	.word	0x000000ff
        /*0804*/ 	.word	0x00000380
        /*0808*/ 	.short	0x0100
        /*080a*/ 	.byte	0x04
	.zero		1


	//   ....[113]....
        /*080c*/ 	.word	0x000011a0
        /*0810*/ 	.word	0x000000ff
        /*0814*/ 	.word	0x00000390
        /*0818*/ 	.short	0x0100
        /*081a*/ 	.byte	0x04
	.zero		1


	//   ....[114]....
        /*081c*/ 	.word	0x000011b0
        /*0820*/ 	.word	0x000000ff
        /*0824*/ 	.word	0x00000388
        /*0828*/ 	.short	0x0100
        /*082a*/ 	.byte	0x04
	.zero		1


	//   ....[115]....
        /*082c*/ 	.word	0x000011c0
        /*0830*/ 	.word	0x000000ff
        /*0834*/ 	.word	0x00000398
        /*0838*/ 	.short	0x0100
        /*083a*/ 	.byte	0x04
	.zero		1


	//   ....[116]....
        /*083c*/ 	.word	0x000012c0
        /*0840*/ 	.word	0x000000ff
        /*0844*/ 	.word	0x000003a0
        /*0848*/ 	.short	0x0100
        /*084a*/ 	.byte	0x06
	.zero		1


	//   ....[117]....
        /*084c*/ 	.word	0x00001de0
        /*0850*/ 	.word	0x000000ff
        /*0854*/ 	.word	0x000001a0
        /*0858*/ 	.short	0x010a
        /*085a*/ 	.byte	0x04
	.zero		1


	//   ....[118]....
        /*085c*/ 	.word	0x00002050
        /*0860*/ 	.word	0x000000ff
        /*0864*/ 	.word	0x000001a0
        /*0868*/ 	.short	0x010a
        /*086a*/ 	.byte	0x11
	.zero		1


	//   ....[119]....
        /*086c*/ 	.word	0x00002200
        /*0870*/ 	.word	0x000000ff
        /*0874*/ 	.word	0x000001a0
        /*0878*/ 	.short	0x010a
        /*087a*/ 	.byte	0x07
	.zero		1


	//   ....[120]....
        /*087c*/ 	.word	0x000023c0
        /*0880*/ 	.word	0x000000ff
        /*0884*/ 	.word	0x00000368
        /*0888*/ 	.short	0x0101
        /*088a*/ 	.byte	0x1f
	.zero		1


	//   ....[121]....
        /*088c*/ 	.word	0x000023f0
        /*0890*/ 	.word	0x000000ff
        /*0894*/ 	.word	0x000001a0
        /*0898*/ 	.short	0x010a
        /*089a*/ 	.byte	0x04
	.zero		1


	//   ....[122]....
        /*089c*/ 	.word	0x00002610
        /*08a0*/ 	.word	0x000000ff
        /*08a4*/ 	.word	0x000001a0
        /*08a8*/ 	.short	0x010a
        /*08aa*/ 	.byte	0x11
	.zero		1


	//   ....[123]....
        /*08ac*/ 	.word	0x000027c0
        /*08b0*/ 	.word	0x000000ff
        /*08b4*/ 	.word	0x000001a0
        /*08b8*/ 	.short	0x010a
        /*08ba*/ 	.byte	0x07
	.zero		1


	//   ....[124]....
        /*08bc*/ 	.word	0x00002990
        /*08c0*/ 	.word	0x000000ff
        /*08c4*/ 	.word	0x00000370
        /*08c8*/ 	.short	0x010a
        /*08ca*/ 	.byte	0x1f
	.zero		1


	//   ....[125]....
        /*08cc*/ 	.word	0x00002a50
        /*08d0*/ 	.word	0x000000ff
        /*08d4*/ 	.word	0x00000000
        /*08d8*/ 	.short	0x0101
        /*08da*/ 	.byte	0x04
	.zero		1


	//   ....[126]....
        /*08dc*/ 	.word	0x00003050
        /*08e0*/ 	.word	0x000000ff
        /*08e4*/ 	.word	0x00000000
        /*08e8*/ 	.short	0x010a
        /*08ea*/ 	.byte	0x04
	.zero		1


	//   ....[127]....
        /*08ec*/ 	.word	0x000030f0
        /*08f0*/ 	.word	0x000000ff
        /*08f4*/ 	.word	0x00000000
        /*08f8*/ 	.short	0x010a
        /*08fa*/ 	.byte	0x05
	.zero		1


	//   ....[128]....
        /*08fc*/ 	.word	0x00003190
        /*0900*/ 	.word	0x000000ff
        /*0904*/ 	.word	0x00000000
        /*0908*/ 	.short	0x010a
        /*090a*/ 	.byte	0x05
	.zero		1


	//   ....[129]....
        /*090c*/ 	.word	0x00003230
        /*0910*/ 	.word	0x000000ff
        /*0914*/ 	.word	0x00000000
        /*0918*/ 	.short	0x010a
        /*091a*/ 	.byte	0x05
	.zero		1


	//   ....[130]....
        /*091c*/ 	.word	0x000032d0
        /*0920*/ 	.word	0x000000ff
        /*0924*/ 	.word	0x00000000
        /*0928*/ 	.short	0x010a
        /*092a*/ 	.byte	0x05
	.zero		1


	//   ....[131]....
        /*092c*/ 	.word	0x00003370
        /*0930*/ 	.word	0x000000ff
        /*0934*/ 	.word	0x00000000
        /*0938*/ 	.short	0x010a
        /*093a*/ 	.byte	0x05
	.zero		1


	//   ....[132]....
        /*093c*/ 	.word	0x00003410
        /*0940*/ 	.word	0x000000ff
        /*0944*/ 	.word	0x00000000
        /*0948*/ 	.short	0x010a
        /*094a*/ 	.byte	0x05
	.zero		1


	//   ....[133]....
        /*094c*/ 	.word	0x000034b0
        /*0950*/ 	.word	0x000000ff
        /*0954*/ 	.word	0x00000000
        /*0958*/ 	.short	0x010a
        /*095a*/ 	.byte	0x05
	.zero		1


	//   ....[134]....
        /*095c*/ 	.word	0x00003550
        /*0960*/ 	.word	0x000000ff
        /*0964*/ 	.word	0x00000000
        /*0968*/ 	.short	0x010a
        /*096a*/ 	.byte	0x05
	.zero		1


	//   ....[135]....
        /*096c*/ 	.word	0x000035f0
        /*0970*/ 	.word	0x000000ff
        /*0974*/ 	.word	0x00000000
        /*0978*/ 	.short	0x010a
        /*097a*/ 	.byte	0x05
	.zero		1


	//   ....[136]....
        /*097c*/ 	.word	0x00003690
        /*0980*/ 	.word	0x000000ff
        /*0984*/ 	.word	0x00000000
        /*0988*/ 	.short	0x010a
        /*098a*/ 	.byte	0x05
	.zero		1


	//   ....[137]....
        /*098c*/ 	.word	0x00003730
        /*0990*/ 	.word	0x000000ff
        /*0994*/ 	.word	0x00000000
        /*0998*/ 	.short	0x010a
        /*099a*/ 	.byte	0x05
	.zero		1


	//   ....[138]....
        /*099c*/ 	.word	0x000037d0
        /*09a0*/ 	.word	0x000000ff
        /*09a4*/ 	.word	0x00000000
        /*09a8*/ 	.short	0x010a
        /*09aa*/ 	.byte	0x05
	.zero		1


	//   ....[139]....
        /*09ac*/ 	.word	0x00003870
        /*09b0*/ 	.word	0x000000ff
        /*09b4*/ 	.word	0x00000000
        /*09b8*/ 	.short	0x010a
        /*09ba*/ 	.byte	0x05
	.zero		1


	//   ....[140]....
        /*09bc*/ 	.word	0x00003910
        /*09c0*/ 	.word	0x000000ff
        /*09c4*/ 	.word	0x00000000
        /*09c8*/ 	.short	0x010a
        /*09ca*/ 	.byte	0x05
	.zero		1


	//   ....[141]....
        /*09cc*/ 	.word	0x000039b0
        /*09d0*/ 	.word	0x000000ff
        /*09d4*/ 	.word	0x00000000
        /*09d8*/ 	.short	0x010a
        /*09da*/ 	.byte	0x05
	.zero		1


	//   ....[142]....
        /*09dc*/ 	.word	0x00003a50
        /*09e0*/ 	.word	0x000000ff
        /*09e4*/ 	.word	0x00000000
        /*09e8*/ 	.short	0x010a
        /*09ea*/ 	.byte	0x05
	.zero		1


	//   ....[143]....
        /*09ec*/ 	.word	0x00003af0
        /*09f0*/ 	.word	0x000000ff
        /*09f4*/ 	.word	0x00000000
        /*09f8*/ 	.short	0x010a
        /*09fa*/ 	.byte	0x05
	.zero		1


	//   ....[144]....
        /*09fc*/ 	.word	0x00003b90
        /*0a00*/ 	.word	0x000000ff
        /*0a04*/ 	.word	0x00000000
        /*0a08*/ 	.short	0x010a
        /*0a0a*/ 	.byte	0x05
	.zero		1


	//   ....[145]....
        /*0a0c*/ 	.word	0x00003c30
        /*0a10*/ 	.word	0x000000ff
        /*0a14*/ 	.word	0x00000000
        /*0a18*/ 	.short	0x010a
        /*0a1a*/ 	.byte	0x05
	.zero		1


	//   ....[146]....
        /*0a1c*/ 	.word	0x00003cd0
        /*0a20*/ 	.word	0x000000ff
        /*0a24*/ 	.word	0x00000000
        /*0a28*/ 	.short	0x010a
        /*0a2a*/ 	.byte	0x05
	.zero		1


	//   ....[147]....
        /*0a2c*/ 	.word	0x00003d70
        /*0a30*/ 	.word	0x000000ff
        /*0a34*/ 	.word	0x00000000
        /*0a38*/ 	.short	0x010a
        /*0a3a*/ 	.byte	0x05
	.zero		1


	//   ....[148]....
        /*0a3c*/ 	.word	0x00003e10
        /*0a40*/ 	.word	0x000000ff
        /*0a44*/ 	.word	0x00000000
        /*0a48*/ 	.short	0x010a
        /*0a4a*/ 	.byte	0x05
	.zero		1


	//   ....[149]....
        /*0a4c*/ 	.word	0x00003eb0
        /*0a50*/ 	.word	0x000000ff
        /*0a54*/ 	.word	0x00000000
        /*0a58*/ 	.short	0x010a
        /*0a5a*/ 	.byte	0x05
	.zero		1


	//   ....[150]....
        /*0a5c*/ 	.word	0x00003f50
        /*0a60*/ 	.word	0x000000ff
        /*0a64*/ 	.word	0x00000000
        /*0a68*/ 	.short	0x010a
        /*0a6a*/ 	.byte	0x05
	.zero		1


	//   ....[151]....
        /*0a6c*/ 	.word	0x00003ff0
        /*0a70*/ 	.word	0x000000ff
        /*0a74*/ 	.word	0x00000000
        /*0a78*/ 	.short	0x010a
        /*0a7a*/ 	.byte	0x05
	.zero		1


	//   ....[152]....
        /*0a7c*/ 	.word	0x00004090
        /*0a80*/ 	.word	0x000000ff
        /*0a84*/ 	.word	0x00000000
        /*0a88*/ 	.short	0x010a
        /*0a8a*/ 	.byte	0x05
	.zero		1


	//   ....[153]....
        /*0a8c*/ 	.word	0x00004130
        /*0a90*/ 	.word	0x000000ff
        /*0a94*/ 	.word	0x00000000
        /*0a98*/ 	.short	0x010a
        /*0a9a*/ 	.byte	0x05
	.zero		1


	//   ....[154]....
        /*0a9c*/ 	.word	0x000041d0
        /*0aa0*/ 	.word	0x000000ff
        /*0aa4*/ 	.word	0x00000000
        /*0aa8*/ 	.short	0x010a
        /*0aaa*/ 	.byte	0x05
	.zero		1


	//   ....[155]....
        /*0aac*/ 	.word	0x00004270
        /*0ab0*/ 	.word	0x000000ff
        /*0ab4*/ 	.word	0x00000000
        /*0ab8*/ 	.short	0x010a
        /*0aba*/ 	.byte	0x05
	.zero		1


	//   ....[156]....
        /*0abc*/ 	.word	0x00004310
        /*0ac0*/ 	.word	0x000000ff
        /*0ac4*/ 	.word	0x00000000
        /*0ac8*/ 	.short	0x010a
        /*0aca*/ 	.byte	0x05
	.zero		1


	//   ....[157]....
        /*0acc*/ 	.word	0x000043b0
        /*0ad0*/ 	.word	0x000000ff
        /*0ad4*/ 	.word	0x00000000
        /*0ad8*/ 	.short	0x010a
        /*0ada*/ 	.byte	0x05
	.zero		1


	//   ....[158]....
        /*0adc*/ 	.word	0x00004450
        /*0ae0*/ 	.word	0x000000ff
        /*0ae4*/ 	.word	0x00000000
        /*0ae8*/ 	.short	0x010a
        /*0aea*/ 	.byte	0x05
	.zero		1


	//   ....[159]....
        /*0aec*/ 	.word	0x000044f0
        /*0af0*/ 	.word	0x000000ff
        /*0af4*/ 	.word	0x00000000
        /*0af8*/ 	.short	0x010a
        /*0afa*/ 	.byte	0x05
	.zero		1


	//   ....[160]....
        /*0afc*/ 	.word	0x00004590
        /*0b00*/ 	.word	0x000000ff
        /*0b04*/ 	.word	0x00000000
        /*0b08*/ 	.short	0x010a
        /*0b0a*/ 	.byte	0x05
	.zero		1


	//   ....[161]....
        /*0b0c*/ 	.word	0x00004630
        /*0b10*/ 	.word	0x000000ff
        /*0b14*/ 	.word	0x00000000
        /*0b18*/ 	.short	0x010a
        /*0b1a*/ 	.byte	0x05
	.zero		1


	//   ....[162]....
        /*0b1c*/ 	.word	0x000046d0
        /*0b20*/ 	.word	0x000000ff
        /*0b24*/ 	.word	0x00000000
        /*0b28*/ 	.short	0x010a
        /*0b2a*/ 	.byte	0x05
	.zero		1


	//   ....[163]....
        /*0b2c*/ 	.word	0x00004770
        /*0b30*/ 	.word	0x000000ff
        /*0b34*/ 	.word	0x00000000
        /*0b38*/ 	.short	0x010a
        /*0b3a*/ 	.byte	0x05
	.zero		1


	//   ....[164]....
        /*0b3c*/ 	.word	0x00004810
        /*0b40*/ 	.word	0x000000ff
        /*0b44*/ 	.word	0x00000000
        /*0b48*/ 	.short	0x010a
        /*0b4a*/ 	.byte	0x05
	.zero		1


	//   ....[165]....
        /*0b4c*/ 	.word	0x000048b0
        /*0b50*/ 	.word	0x000000ff
        /*0b54*/ 	.word	0x00000000
        /*0b58*/ 	.short	0x010a
        /*0b5a*/ 	.byte	0x05
	.zero		1


	//   ....[166]....
        /*0b5c*/ 	.word	0x00004950
        /*0b60*/ 	.word	0x000000ff
        /*0b64*/ 	.word	0x00000000
        /*0b68*/ 	.short	0x010a
        /*0b6a*/ 	.byte	0x05
	.zero		1


	//   ....[167]....
        /*0b6c*/ 	.word	0x000049f0
        /*0b70*/ 	.word	0x000000ff
        /*0b74*/ 	.word	0x00000000
        /*0b78*/ 	.short	0x010a
        /*0b7a*/ 	.byte	0x05
	.zero		1


	//   ....[168]....
        /*0b7c*/ 	.word	0x00004a90
        /*0b80*/ 	.word	0x000000ff
        /*0b84*/ 	.word	0x00000000
        /*0b88*/ 	.short	0x010a
        /*0b8a*/ 	.byte	0x05
	.zero		1


	//   ....[169]....
        /*0b8c*/ 	.word	0x00004b30
        /*0b90*/ 	.word	0x000000ff
        /*0b94*/ 	.word	0x00000000
        /*0b98*/ 	.short	0x010a
        /*0b9a*/ 	.byte	0x05
	.zero		1


	//   ....[170]....
        /*0b9c*/ 	.word	0x00004bd0
        /*0ba0*/ 	.word	0x000000ff
        /*0ba4*/ 	.word	0x00000000
        /*0ba8*/ 	.short	0x010a
        /*0baa*/ 	.byte	0x05
	.zero		1


	//   ....[171]....
        /*0bac*/ 	.word	0x00004c70
        /*0bb0*/ 	.word	0x000000ff
        /*0bb4*/ 	.word	0x00000000
        /*0bb8*/ 	.short	0x010a
        /*0bba*/ 	.byte	0x05
	.zero		1


	//   ....[172]....
        /*0bbc*/ 	.word	0x00004d10
        /*0bc0*/ 	.word	0x000000ff
        /*0bc4*/ 	.word	0x00000000
        /*0bc8*/ 	.short	0x010a
        /*0bca*/ 	.byte	0x05
	.zero		1


	//   ....[173]....
        /*0bcc*/ 	.word	0x00004db0
        /*0bd0*/ 	.word	0x000000ff
        /*0bd4*/ 	.word	0x00000000
        /*0bd8*/ 	.short	0x010a
        /*0bda*/ 	.byte	0x05
	.zero		1


	//   ....[174]....
        /*0bdc*/ 	.word	0x00004e50
        /*0be0*/ 	.word	0x000000ff
        /*0be4*/ 	.word	0x00000000
        /*0be8*/ 	.short	0x010a
        /*0bea*/ 	.byte	0x05
	.zero		1


	//   ....[175]....
        /*0bec*/ 	.word	0x00004ef0
        /*0bf0*/ 	.word	0x000000ff
        /*0bf4*/ 	.word	0x00000000
        /*0bf8*/ 	.short	0x010a
        /*0bfa*/ 	.byte	0x05
	.zero		1


	//   ....[176]....
        /*0bfc*/ 	.word	0x00004f90
        /*0c00*/ 	.word	0x000000ff
        /*0c04*/ 	.word	0x00000000
        /*0c08*/ 	.short	0x010a
        /*0c0a*/ 	.byte	0x05
	.zero		1


	//   ....[177]....
        /*0c0c*/ 	.word	0x00005040
        /*0c10*/ 	.word	0x00000000
        /*0c14*/ 	.word	0x00000000
        /*0c18*/ 	.short	0x010a
        /*0c1a*/ 	.byte	0xff
	.zero		1


	//   ....[178]....
        /*0c1c*/ 	.word	0x00005170
        /*0c20*/ 	.word	0x000000ff
        /*0c24*/ 	.word	0x00000378
        /*0c28*/ 	.short	0x010a
        /*0c2a*/ 	.byte	0x04
	.zero		1


	//   ....[179]....
        /*0c2c*/ 	.word	0x00005210
        /*0c30*/ 	.word	0x000000ff
        /*0c34*/ 	.word	0x00000370
        /*0c38*/ 	.short	0x010a
        /*0c3a*/ 	.byte	0x04
	.zero		1


	//   ....[180]....
        /*0c3c*/ 	.word	0x000052b0
        /*0c40*/ 	.word	0x000000ff
        /*0c44*/ 	.word	0x00000000
        /*0c48*/ 	.short	0x0101
        /*0c4a*/ 	.byte	0x05
	.zero		1


	//   ....[181]....
        /*0c4c*/ 	.word	0x000052f0
        /*0c50*/ 	.word	0x000000ff
        /*0c54*/ 	.word	0x00000378
        /*0c58*/ 	.short	0x0106
        /*0c5a*/ 	.byte	0x04
	.zero		1


	//   ....[182]....
        /*0c5c*/ 	.word	0x00005330
        /*0c60*/ 	.word	0x00000000
        /*0c64*/ 	.word	0x00000378
        /*0c68*/ 	.short	0x010a
        /*0c6a*/ 	.byte	0xff
	.zero		1


	//   ....[183]....
        /*0c6c*/ 	.word	0x00005570
        /*0c70*/ 	.word	0x000000ff
        /*0c74*/ 	.word	0x00000008
        /*0c78*/ 	.short	0x010a
        /*0c7a*/ 	.byte	0x05
	.zero		1


	//   ....[184]....
        /*0c7c*/ 	.word	0x00005590
        /*0c80*/ 	.word	0x000000ff
        /*0c84*/ 	.word	0x00000008
        /*0c88*/ 	.short	0x010a
        /*0c8a*/ 	.byte	0x05
	.zero		1


	//   ....[185]....
        /*0c8c*/ 	.word	0x00005720
        /*0c90*/ 	.word	0x000000ff
        /*0c94*/ 	.word	0x00000008
        /*0c98*/ 	.short	0x010a
        /*0c9a*/ 	.byte	0x05
	.zero		1


	//   ....[186]....
        /*0c9c*/ 	.word	0x00005740
        /*0ca0*/ 	.word	0x000000ff
        /*0ca4*/ 	.word	0x00000008
        /*0ca8*/ 	.short	0x010a
        /*0caa*/ 	.byte	0x05
	.zero		1


	//   ....[187]....
        /*0cac*/ 	.word	0x00005800
        /*0cb0*/ 	.word	0x000000ff
        /*0cb4*/ 	.word	0x00000000
        /*0cb8*/ 	.short	0x0101
        /*0cba*/ 	.byte	0x04
	.zero		1


	//   ....[188]....
        /*0cbc*/ 	.word	0x00005b20
        /*0cc0*/ 	.word	0x000000ff
        /*0cc4*/ 	.word	0x00000370
        /*0cc8*/ 	.short	0x010a
        /*0cca*/ 	.byte	0x0e
	.zero		1


	//   ....[189]....
        /*0ccc*/ 	.word	0x00005bc0
        /*0cd0*/ 	.word	0x000000ff
        /*0cd4*/ 	.word	0x00000000
        /*0cd8*/ 	.short	0x0101
        /*0cda*/ 	.byte	0x16
	.zero		1


	//   ....[190]....
        /*0cdc*/ 	.word	0x00005c00
        /*0ce0*/ 	.word	0x000000ff
        /*0ce4*/ 	.word	0x00000390
        /*0ce8*/ 	.short	0x010a
        /*0cea*/ 	.byte	0x13
	.zero		1


	//   ....[191]....
        /*0cec*/ 	.word	0x00005ca0
        /*0cf0*/ 	.word	0x000000ff
        /*0cf4*/ 	.word	0x00000000
        /*0cf8*/ 	.short	0x010a
        /*0cfa*/ 	.byte	0x04
	.zero		1


	//   ....[192]....
        /*0cfc*/ 	.word	0x00005cf0
        /*0d00*/ 	.word	0x000000ff
        /*0d04*/ 	.word	0x00000000
        /*0d08*/ 	.short	0x010a
        /*0d0a*/ 	.byte	0x0b
	.zero		1


	//   ....[193]....
        /*0d0c*/ 	.word	0x00005e30
        /*0d10*/ 	.word	0x000000ff
        /*0d14*/ 	.word	0x00000000
        /*0d18*/ 	.short	0x010a
        /*0d1a*/ 	.byte	0x05
	.zero		1


	//   ....[194]....
        /*0d1c*/ 	.word	0x00006030
        /*0d20*/ 	.word	0x000000ff
        /*0d24*/ 	.word	0x00000000
        /*0d28*/ 	.short	0x010a
        /*0d2a*/ 	.byte	0x04
	.zero		1


	//   ....[195]....
        /*0d2c*/ 	.word	0x000060d0
        /*0d30*/ 	.word	0x00000000
        /*0d34*/ 	.word	0x00000000
        /*0d38*/ 	.short	0x010a
        /*0d3a*/ 	.byte	0xff
	.zero		1


	//   ....[196]....
        /*0d3c*/ 	.word	0x00006110
        /*0d40*/ 	.word	0x00000000
        /*0d44*/ 	.word	0x00000000
        /*0d48*/ 	.short	0x010a
        /*0d4a*/ 	.byte	0xff
	.zero		1


	//   ....[197]....
        /*0d4c*/ 	.word	0x00006180
        /*0d50*/ 	.word	0x000000ff
        /*0d54*/ 	.word	0x00000000
        /*0d58*/ 	.short	0x0101
        /*0d5a*/ 	.byte	0x04
	.zero		1


	//   ....[198]....
        /*0d5c*/ 	.word	0x000061c0
        /*0d60*/ 	.word	0x000000ff
        /*0d64*/ 	.word	0x000003a0
        /*0d68*/ 	.short	0x010a
        /*0d6a*/ 	.byte	0x0e
	.zero		1


	//   ....[199]....
        /*0d6c*/ 	.word	0x00006230
        /*0d70*/ 	.word	0x000000ff
        /*0d74*/ 	.word	0x00000000
        /*0d78*/ 	.short	0x0101
        /*0d7a*/ 	.byte	0x04
	.zero		1


	//   ....[200]....
        /*0d7c*/ 	.word	0x00006720
        /*0d80*/ 	.word	0x000000ff
        /*0d84*/ 	.word	0x00000370
        /*0d88*/ 	.short	0x010a
        /*0d8a*/ 	.byte	0x1f
	.zero		1


	//   ....[201]....
        /*0d8c*/ 	.word	0x000067c0
        /*0d90*/ 	.word	0x000000ff
        /*0d94*/ 	.word	0x00000000
        /*0d98*/ 	.short	0x0101
        /*0d9a*/ 	.byte	0x26
	.zero		1


	//   ....[202]....
        /*0d9c*/ 	.word	0x00006d10
        /*0da0*/ 	.word	0x000000ff
        /*0da4*/ 	.word	0x00000368
        /*0da8*/ 	.short	0x010a
        /*0daa*/ 	.byte	0x1f
	.zero		1


	//   ....[203]....
        /*0dac*/ 	.word	0x00006eb0
        /*0db0*/ 	.word	0x000000ff
        /*0db4*/ 	.word	0x00000350
        /*0db8*/ 	.short	0x010a
        /*0dba*/ 	.byte	0x1f
	.zero		1


	//   ....[204]....
        /*0dbc*/ 	.word	0x00007170
        /*0dc0*/ 	.word	0x000000ff
        /*0dc4*/ 	.word	0x00000340
        /*0dc8*/ 	.short	0x010b
        /*0dca*/ 	.byte	0x1f
	.zero		1


	//   ....[205]....
        /*0dcc*/ 	.word	0x00007180
        /*0dd0*/ 	.word	0x000000ff
        /*0dd4*/ 	.word	0x00000000
        /*0dd8*/ 	.short	0x0101
        /*0dda*/ 	.byte	0x2d
	.zero		1


	//   ....[206]....
        /*0ddc*/ 	.word	0x00007190
        /*0de0*/ 	.word	0x000000ff
        /*0de4*/ 	.word	0x00000358
        /*0de8*/ 	.short	0x010a
        /*0dea*/ 	.byte	0x1f
	.zero		1


	//   ....[207]....
        /*0dec*/ 	.word	0x000073c0
        /*0df0*/ 	.word	0x000000ff
        /*0df4*/ 	.word	0x00000348
        /*0df8*/ 	.short	0x010b
        /*0dfa*/ 	.byte	0x1f
	.zero		1


	//   ....[208]....
        /*0dfc*/ 	.word	0x000073d0
        /*0e00*/ 	.word	0x000000ff
        /*0e04*/ 	.word	0x00000000
        /*0e08*/ 	.short	0x0101
        /*0e0a*/ 	.byte	0x2c
	.zero		1


	//   ....[209]....
        /*0e0c*/ 	.word	0x00007410
        /*0e10*/ 	.word	0x000000ff
        /*0e14*/ 	.word	0x00000350
        /*0e18*/ 	.short	0x010a
        /*0e1a*/ 	.byte	0x1f
	.zero		1


	//   ....[210]....
        /*0e1c*/ 	.word	0x00007450
        /*0e20*/ 	.word	0x00000000
        /*0e24*/ 	.word	0x00000358
        /*0e28*/ 	.short	0x010a
        /*0e2a*/ 	.byte	0xff
	.zero		1


	//   ....[211]....
        /*0e2c*/ 	.word	0x000077b0
        /*0e30*/ 	.word	0x000000ff
        /*0e34*/ 	.word	0x00000370
        /*0e38*/ 	.short	0x010a
        /*0e3a*/ 	.byte	0x2c
	.zero		1


	//   ....[212]....
        /*0e3c*/ 	.word	0x00007880
        /*0e40*/ 	.word	0x000000ff
        /*0e44*/ 	.word	0x00000000
        /*0e48*/ 	.short	0x0101
        /*0e4a*/ 	.byte	0x04
	.zero		1


	//   ....[213]....
        /*0e4c*/ 	.word	0x00008520
        /*0e50*/ 	.word	0x00000000
        /*0e54*/ 	.word	0x00000340
        /*0e58*/ 	.short	0x010a
        /*0e5a*/ 	.byte	0xff
	.zero		1


	//   ....[214]....
        /*0e5c*/ 	.word	0x000085b0
        /*0e60*/ 	.word	0x00000068
        /*0e64*/ 	.word	0x00000380
        /*0e68*/ 	.short	0x010a
        /*0e6a*/ 	.byte	0xff
	.zero		1


	//   ....[215]....
        /*0e6c*/ 	.word	0x00008710
        /*0e70*/ 	.word	0x00000000
        /*0e74*/ 	.word	0x00000340
        /*0e78*/ 	.short	0x010a
        /*0e7a*/ 	.byte	0xff
	.zero		1


	//   ....[216]....
        /*0e7c*/ 	.word	0x00008840
        /*0e80*/ 	.word	0x00000002
        /*0e84*/ 	.word	0x00000000
        /*0e88*/ 	.short	0x0101
        /*0e8a*/ 	.byte	0xff
	.zero		1


	//   ....[217]....
        /*0e8c*/ 	.word	0x000088a0
        /*0e90*/ 	.word	0x00000068
        /*0e94*/ 	.word	0x00000380
        /*0e98*/ 	.short	0x010a
        /*0e9a*/ 	.byte	0xff
	.zero		1


	//   ....[218]....
        /*0e9c*/ 	.word	0x000094a0
        /*0ea0*/ 	.word	0x00000075
        /*0ea4*/ 	.word	0x00000340
        /*0ea8*/ 	.short	0x010a
        /*0eaa*/ 	.byte	0xff
	.zero		1


	//   ....[219]....
        /*0eac*/ 	.word	0x00009570
        /*0eb0*/ 	.word	0x00000075
        /*0eb4*/ 	.word	0x00000340
        /*0eb8*/ 	.short	0x010a
        /*0eba*/ 	.byte	0xff
	.zero		1


	//   ....[220]....
        /*0ebc*/ 	.word	0x00009680
        /*0ec0*/ 	.word	0x00000000
        /*0ec4*/ 	.word	0x00000000
        /*0ec8*/ 	.short	0x0101
        /*0eca*/ 	.byte	0xff
	.zero		1


	//   ....[221]....
        /*0ecc*/ 	.word	0x00009980
        /*0ed0*/ 	.word	0x00000068
        /*0ed4*/ 	.word	0x00000000
        /*0ed8*/ 	.short	0x0101
        /*0eda*/ 	.byte	0xff
	.zero		1


	//   ....[222]....
        /*0edc*/ 	.word	0x0000a350
        /*0ee0*/ 	.word	0x00000000
        /*0ee4*/ 	.word	0x000001a0
        /*0ee8*/ 	.short	0x010a
        /*0eea*/ 	.byte	0xff
	.zero		1


	//   ....[223]....
        /*0eec*/ 	.word	0x0000a3b0
        /*0ef0*/ 	.word	0x00000000
        /*0ef4*/ 	.word	0x000001a0
        /*0ef8*/ 	.short	0x010a
        /*0efa*/ 	.byte	0xff
	.zero		1


	//   ....[224]....
        /*0efc*/ 	.word	0x0000a410
        /*0f00*/ 	.word	0x00000000
        /*0f04*/ 	.word	0x00000370
        /*0f08*/ 	.short	0x010a
        /*0f0a*/ 	.byte	0xff
	.zero		1


	//   ....[225]....
        /*0f0c*/ 	.word	0x0000a470
        /*0f10*/ 	.word	0x00000000
        /*0f14*/ 	.word	0x00000000
        /*0f18*/ 	.short	0x010a
        /*0f1a*/ 	.byte	0xff
	.zero		1


	//   ....[226]....
        /*0f1c*/ 	.word	0x0000a4d0
        /*0f20*/ 	.word	0x00000000
        /*0f24*/ 	.word	0x00000000
        /*0f28*/ 	.short	0x010a
        /*0f2a*/ 	.byte	0xff
	.zero		1


	//   ....[227]....
        /*0f2c*/ 	.word	0x0000a530
        /*0f30*/ 	.word	0x00000000
        /*0f34*/ 	.word	0x00000000
        /*0f38*/ 	.short	0x010a
        /*0f3a*/ 	.byte	0xff
	.zero		1


	//   ....[228]....
        /*0f3c*/ 	.word	0x0000a590
        /*0f40*/ 	.word	0x00000000
        /*0f44*/ 	.word	0x00000000
        /*0f48*/ 	.short	0x010a
        /*0f4a*/ 	.byte	0xff
	.zero		1


	//   ....[229]....
        /*0f4c*/ 	.word	0x0000a5f0
        /*0f50*/ 	.word	0x00000000
        /*0f54*/ 	.word	0x00000000
        /*0f58*/ 	.short	0x010a
        /*0f5a*/ 	.byte	0xff
	.zero		1


	//   ....[230]....
        /*0f5c*/ 	.word	0x0000a650
        /*0f60*/ 	.word	0x00000000
        /*0f64*/ 	.word	0x00000000
        /*0f68*/ 	.short	0x010a
        /*0f6a*/ 	.byte	0xff
	.zero		1


	//   ....[231]....
        /*0f6c*/ 	.word	0x0000a6b0
        /*0f70*/ 	.word	0x00000000
        /*0f74*/ 	.word	0x00000000
        /*0f78*/ 	.short	0x010a
        /*0f7a*/ 	.byte	0xff
	.zero		1


	//   ....[232]....
        /*0f7c*/ 	.word	0x0000a710
        /*0f80*/ 	.word	0x00000000
        /*0f84*/ 	.word	0x00000000
        /*0f88*/ 	.short	0x010a
        /*0f8a*/ 	.byte	0xff
	.zero		1


	//   ....[233]....
        /*0f8c*/ 	.word	0x0000a770
        /*0f90*/ 	.word	0x00000000
        /*0f94*/ 	.word	0x00000000
        /*0f98*/ 	.short	0x010a
        /*0f9a*/ 	.byte	0xff
	.zero		1


	//   ....[234]....
        /*0f9c*/ 	.word	0x0000a7d0
        /*0fa0*/ 	.word	0x00000000
        /*0fa4*/ 	.word	0x00000000
        /*0fa8*/ 	.short	0x010a
        /*0faa*/ 	.byte	0xff
	.zero		1


	//   ....[235]....
        /*0fac*/ 	.word	0x0000a830
        /*0fb0*/ 	.word	0x00000000
        /*0fb4*/ 	.word	0x00000000
        /*0fb8*/ 	.short	0x010a
        /*0fba*/ 	.byte	0xff
	.zero		1


	//   ....[236]....
        /*0fbc*/ 	.word	0x0000a890
        /*0fc0*/ 	.word	0x00000000
        /*0fc4*/ 	.word	0x00000000
        /*0fc8*/ 	.short	0x010a
        /*0fca*/ 	.byte	0xff
	.zero		1


	//   ....[237]....
        /*0fcc*/ 	.word	0x0000a8f0
        /*0fd0*/ 	.word	0x00000000
        /*0fd4*/ 	.word	0x00000000
        /*0fd8*/ 	.short	0x010a
        /*0fda*/ 	.byte	0xff
	.zero		1


	//   ....[238]....
        /*0fdc*/ 	.word	0x0000a950
        /*0fe0*/ 	.word	0x00000000
        /*0fe4*/ 	.word	0x00000000
        /*0fe8*/ 	.short	0x010a
        /*0fea*/ 	.byte	0xff
	.zero		1


	//   ....[239]....
        /*0fec*/ 	.word	0x0000a9b0
        /*0ff0*/ 	.word	0x00000000
        /*0ff4*/ 	.word	0x00000000
        /*0ff8*/ 	.short	0x010a
        /*0ffa*/ 	.byte	0xff
	.zero		1


	//   ....[240]....
        /*0ffc*/ 	.word	0x0000aa10
        /*1000*/ 	.word	0x00000000
        /*1004*/ 	.word	0x00000000
        /*1008*/ 	.short	0x010a
        /*100a*/ 	.byte	0xff
	.zero		1


	//   ....[241]....
        /*100c*/ 	.word	0x0000aa70
        /*1010*/ 	.word	0x00000000
        /*1014*/ 	.word	0x00000000
        /*1018*/ 	.short	0x010a
        /*101a*/ 	.byte	0xff
	.zero		1


	//   ....[242]....
        /*101c*/ 	.word	0x0000aad0
        /*1020*/ 	.word	0x00000000
        /*1024*/ 	.word	0x00000000
        /*1028*/ 	.short	0x010a
        /*102a*/ 	.byte	0xff
	.zero		1


	//   ....[243]....
        /*102c*/ 	.word	0x0000ab30
        /*1030*/ 	.word	0x00000000
        /*1034*/ 	.word	0x00000000
        /*1038*/ 	.short	0x010a
        /*103a*/ 	.byte	0xff
	.zero		1


	//   ....[244]....
        /*103c*/ 	.word	0x0000ab90
        /*1040*/ 	.word	0x00000000
        /*1044*/ 	.word	0x00000000
        /*1048*/ 	.short	0x010a
        /*104a*/ 	.byte	0xff
	.zero		1


	//   ....[245]....
        /*104c*/ 	.word	0x0000abf0
        /*1050*/ 	.word	0x00000000
        /*1054*/ 	.word	0x00000000
        /*1058*/ 	.short	0x010a
        /*105a*/ 	.byte	0xff
	.zero		1


	//   ....[246]....
        /*105c*/ 	.word	0x0000ac50
        /*1060*/ 	.word	0x00000000
        /*1064*/ 	.word	0x00000000
        /*1068*/ 	.short	0x010a
        /*106a*/ 	.byte	0xff
	.zero		1


	//   ....[247]....
        /*106c*/ 	.word	0x0000acb0
        /*1070*/ 	.word	0x00000000
        /*1074*/ 	.word	0x00000000
        /*1078*/ 	.short	0x010a
        /*107a*/ 	.byte	0xff
	.zero		1


	//   ....[248]....
        /*107c*/ 	.word	0x0000ad10
        /*1080*/ 	.word	0x00000000
        /*1084*/ 	.word	0x00000000
        /*1088*/ 	.short	0x010a
        /*108a*/ 	.byte	0xff
	.zero		1


	//   ....[249]....
        /*108c*/ 	.word	0x0000ad70
        /*1090*/ 	.word	0x00000000
        /*1094*/ 	.word	0x00000000
        /*1098*/ 	.short	0x010a
        /*109a*/ 	.byte	0xff
	.zero		1


	//   ....[250]....
        /*109c*/ 	.word	0x0000add0
        /*10a0*/ 	.word	0x00000000
        /*10a4*/ 	.word	0x00000000
        /*10a8*/ 	.short	0x010a
        /*10aa*/ 	.byte	0xff
	.zero		1


	//   ....[251]....
        /*10ac*/ 	.word	0x0000ae30
        /*10b0*/ 	.word	0x00000000
        /*10b4*/ 	.word	0x00000000
        /*10b8*/ 	.short	0x010a
        /*10ba*/ 	.byte	0xff
	.zero		1


	//   ....[252]....
        /*10bc*/ 	.word	0x0000ae90
        /*10c0*/ 	.word	0x00000000
        /*10c4*/ 	.word	0x00000000
        /*10c8*/ 	.short	0x010a
        /*10ca*/ 	.byte	0xff
	.zero		1


	//   ....[253]....
        /*10cc*/ 	.word	0x0000aef0
        /*10d0*/ 	.word	0x00000000
        /*10d4*/ 	.word	0x00000000
        /*10d8*/ 	.short	0x010a
        /*10da*/ 	.byte	0xff
	.zero		1


	//   ....[254]....
        /*10dc*/ 	.word	0x0000af50
        /*10e0*/ 	.word	0x00000000
        /*10e4*/ 	.word	0x00000000
        /*10e8*/ 	.short	0x010a
        /*10ea*/ 	.byte	0xff
	.zero		1


	//   ....[255]....
        /*10ec*/ 	.word	0x0000afb0
        /*10f0*/ 	.word	0x00000000
        /*10f4*/ 	.word	0x00000000
        /*10f8*/ 	.short	0x010a
        /*10fa*/ 	.byte	0xff
	.zero		1


	//   ....[0]....
        /*10fc*/ 	.word	0x0000b010
        /*1100*/ 	.word	0x00000000
        /*1104*/ 	.word	0x00000000
        /*1108*/ 	.short	0x010a
        /*110a*/ 	.byte	0xff
	.zero		1


	//   ....[1]....
        /*110c*/ 	.word	0x0000b070
        /*1110*/ 	.word	0x00000000
        /*1114*/ 	.word	0x00000000
        /*1118*/ 	.short	0x010a
        /*111a*/ 	.byte	0xff
	.zero		1


	//   ....[2]....
        /*111c*/ 	.word	0x0000b0d0
        /*1120*/ 	.word	0x00000000
        /*1124*/ 	.word	0x00000000
        /*1128*/ 	.short	0x010a
        /*112a*/ 	.byte	0xff
	.zero		1


	//   ....[3]....
        /*112c*/ 	.word	0x0000b130
        /*1130*/ 	.word	0x00000000
        /*1134*/ 	.word	0x00000000
        /*1138*/ 	.short	0x010a
        /*113a*/ 	.byte	0xff
	.zero		1


	//   ....[4]....
        /*113c*/ 	.word	0x0000b190
        /*1140*/ 	.word	0x00000000
        /*1144*/ 	.word	0x00000000
        /*1148*/ 	.short	0x010a
        /*114a*/ 	.byte	0xff
	.zero		1


	//   ....[5]....
        /*114c*/ 	.word	0x0000b1f0
        /*1150*/ 	.word	0x00000000
        /*1154*/ 	.word	0x00000000
        /*1158*/ 	.short	0x010a
        /*115a*/ 	.byte	0xff
	.zero		1


	//   ....[6]....
        /*115c*/ 	.word	0x0000b250
        /*1160*/ 	.word	0x00000000
        /*1164*/ 	.word	0x00000000
        /*1168*/ 	.short	0x010a
        /*116a*/ 	.byte	0xff
	.zero		1


	//   ....[7]....
        /*116c*/ 	.word	0x0000b2b0
        /*1170*/ 	.word	0x00000000
        /*1174*/ 	.word	0x00000000
        /*1178*/ 	.short	0x010a
        /*117a*/ 	.byte	0xff
	.zero		1


	//   ....[8]....
        /*117c*/ 	.word	0x0000b310
        /*1180*/ 	.word	0x00000000
        /*1184*/ 	.word	0x00000000
        /*1188*/ 	.short	0x010a
        /*118a*/ 	.byte	0xff
	.zero		1


	//   ....[9]....
        /*118c*/ 	.word	0x0000b370
        /*1190*/ 	.word	0x00000000
        /*1194*/ 	.word	0x00000000
        /*1198*/ 	.short	0x010a
        /*119a*/ 	.byte	0xff
	.zero		1


	//   ....[10]....
        /*119c*/ 	.word	0x0000b3d0
        /*11a0*/ 	.word	0x00000000
        /*11a4*/ 	.word	0x00000000
        /*11a8*/ 	.short	0x010a
        /*11aa*/ 	.byte	0xff
	.zero		1


	//   ....[11]....
        /*11ac*/ 	.word	0x0000b430
        /*11b0*/ 	.word	0x00000000
        /*11b4*/ 	.word	0x00000000
        /*11b8*/ 	.short	0x010a
        /*11ba*/ 	.byte	0xff
	.zero		1


	//   ....[12]....
        /*11bc*/ 	.word	0x0000b490
        /*11c0*/ 	.word	0x00000000
        /*11c4*/ 	.word	0x00000000
        /*11c8*/ 	.short	0x010a
        /*11ca*/ 	.byte	0xff
	.zero		1


	//   ....[13]....
        /*11cc*/ 	.word	0x0000b4f0
        /*11d0*/ 	.word	0x00000000
        /*11d4*/ 	.word	0x00000000
        /*11d8*/ 	.short	0x010a
        /*11da*/ 	.byte	0xff
	.zero		1


	//   ....[14]....
        /*11dc*/ 	.word	0x0000b550
        /*11e0*/ 	.word	0x00000000
        /*11e4*/ 	.word	0x00000000
        /*11e8*/ 	.short	0x010a
        /*11ea*/ 	.byte	0xff
	.zero		1


	//   ....[15]....
        /*11ec*/ 	.word	0x0000b5b0
        /*11f0*/ 	.word	0x00000000
        /*11f4*/ 	.word	0x00000000
        /*11f8*/ 	.short	0x010a
        /*11fa*/ 	.byte	0xff
	.zero		1


	//   ....[16]....
        /*11fc*/ 	.word	0x0000b610
        /*1200*/ 	.word	0x00000000
        /*1204*/ 	.word	0x00000000
        /*1208*/ 	.short	0x010a
        /*120a*/ 	.byte	0xff
	.zero		1


	//   ....[17]....
        /*120c*/ 	.word	0x0000b670
        /*1210*/ 	.word	0x00000000
        /*1214*/ 	.word	0x00000000
        /*1218*/ 	.short	0x010a
        /*121a*/ 	.byte	0xff
	.zero		1


	//   ....[18]....
        /*121c*/ 	.word	0x0000b6d0
        /*1220*/ 	.word	0x00000000
        /*1224*/ 	.word	0x00000000
        /*1228*/ 	.short	0x010a
        /*122a*/ 	.byte	0xff
	.zero		1


	//   ....[19]....
        /*122c*/ 	.word	0x0000b730
        /*1230*/ 	.word	0x00000000
        /*1234*/ 	.word	0x00000000
        /*1238*/ 	.short	0x010a
        /*123a*/ 	.byte	0xff
	.zero		1


	//   ....[20]....
        /*123c*/ 	.word	0x0000b790
        /*1240*/ 	.word	0x00000004
        /*1244*/ 	.word	0x00000378
        /*1248*/ 	.short	0x010a
        /*124a*/ 	.byte	0xff
	.zero		1


	//   ....[21]....
        /*124c*/ 	.word	0x0000b7f0
        /*1250*/ 	.word	0x00000004
        /*1254*/ 	.word	0x00000370
        /*1258*/ 	.short	0x010a
        /*125a*/ 	.byte	0xff
	.zero		1


	//   ....[22]....
        /*125c*/ 	.word	0x0000b850
        /*1260*/ 	.word	0x00000005
        /*1264*/ 	.word	0x00000008
        /*1268*/ 	.short	0x010a
        /*126a*/ 	.byte	0xff
	.zero		1


	//   ....[23]....
        /*126c*/ 	.word	0x0000b930
        /*1270*/ 	.word	0x00000003
        /*1274*/ 	.word	0x00000008
        /*1278*/ 	.short	0x010a
        /*127a*/ 	.byte	0xff
	.zero		1


	//   ....[24]....
        /*127c*/ 	.word	0x0000b990
        /*1280*/ 	.word	0x00000004
        /*1284*/ 	.word	0x00000370
        /*1288*/ 	.short	0x010a
        /*128a*/ 	.byte	0xff
	.zero		1


	//   ....[25]....
        /*128c*/ 	.word	0x0000b9f0
        /*1290*/ 	.word	0x00000004
        /*1294*/ 	.word	0x00000390
        /*1298*/ 	.short	0x010a
        /*129a*/ 	.byte	0xff
	.zero		1


	//   ....[26]....
        /*129c*/ 	.word	0x0000ba50
        /*12a0*/ 	.word	0x00000004
        /*12a4*/ 	.word	0x00000000
        /*12a8*/ 	.short	0x010a
        /*12aa*/ 	.byte	0xff
	.zero		1


	//   ....[27]....
        /*12ac*/ 	.word	0x0000bab0
        /*12b0*/ 	.word	0x00000000
        /*12b4*/ 	.word	0x00000000
        /*12b8*/ 	.short	0x010a
        /*12ba*/ 	.byte	0xff
	.zero		1


	//   ....[28]....
        /*12bc*/ 	.word	0x0000bb10
        /*12c0*/ 	.word	0x00000000
        /*12c4*/ 	.word	0x000003a0
        /*12c8*/ 	.short	0x010a
        /*12ca*/ 	.byte	0xff
	.zero		1


	//   ....[29]....
        /*12cc*/ 	.word	0x0000bb70
        /*12d0*/ 	.word	0x00000002
        /*12d4*/ 	.word	0x00000370
        /*12d8*/ 	.short	0x010a
        /*12da*/ 	.byte	0xff
	.zero		1


	//   ....[30]....
        /*12dc*/ 	.word	0x0000bbd0
        /*12e0*/ 	.word	0x00000002
        /*12e4*/ 	.word	0x00000368
        /*12e8*/ 	.short	0x010a
        /*12ea*/ 	.byte	0xff
	.zero		1


	//   ....[31]....
        /*12ec*/ 	.word	0x0000bc30
        /*12f0*/ 	.word	0x00000003
        /*12f4*/ 	.word	0x00000350
        /*12f8*/ 	.short	0x010a
        /*12fa*/ 	.byte	0xff
	.zero		1


	//   ....[32]....
        /*12fc*/ 	.word	0x0000bc90
        /*1300*/ 	.word	0x00000003
        /*1304*/ 	.word	0x00000358
        /*1308*/ 	.short	0x010a
        /*130a*/ 	.byte	0xff
	.zero		1


	//   ....[33]....
        /*130c*/ 	.word	0x0000bcf0
        /*1310*/ 	.word	0x00000000
        /*1314*/ 	.word	0x00000350
        /*1318*/ 	.short	0x010a
        /*131a*/ 	.byte	0xff
	.zero		1


	//   ....[34]....
        /*131c*/ 	.word	0x0000bd50
        /*1320*/ 	.word	0x00000000
        /*1324*/ 	.word	0x00000370
        /*1328*/ 	.short	0x010a
        /*132a*/ 	.byte	0xff
	.zero		1


	//   ....[35]....
        /*132c*/ 	.word	0x0000bda0
        /*1330*/ 	.word	0x00000000
        /*1334*/ 	.word	0x00000340
        /*1338*/ 	.short	0x010a
        /*133a*/ 	.byte	0xff
	.zero		1


	//   ....[36]....
        /*133c*/ 	.word	0x0000bdf0
        /*1340*/ 	.word	0x00000068
        /*1344*/ 	.word	0x00000380
        /*1348*/ 	.short	0x010a
        /*134a*/ 	.byte	0xff
	.zero		1


	//   ....[37]....
        /*134c*/ 	.word	0x0000be40
        /*1350*/ 	.word	0x00000075
        /*1354*/ 	.word	0x00000340
        /*1358*/ 	.short	0x010a
        /*135a*/ 	.byte	0xff
	.zero		1


	//----- nvinfo : EIATTR_NUM_MBARRIERS
	.align		4
.L_47:
        /*135c*/ 	.byte	0x03, 0x38
        /*135e*/ 	.short	0x0075


	//----- nvinfo : EIATTR_EXIT_INSTR_OFFSETS
	.align		4
        /*1360*/ 	.byte	0x04, 0x1c
        /*1362*/ 	.short	(.L_49 - .L_48)


	//   ....[0]....
.L_48:
        /*1364*/ 	.word	0x00005070


	//   ....[1]....
        /*1368*/ 	.word	0x00005300


	//   ....[2]....
        /*136c*/ 	.word	0x00005360


	//   ....[3]....
        /*1370*/ 	.word	0x00006450


	//   ....[4]....
        /*1374*/ 	.word	0x00007480


	//   ....[5]....
        /*1378*/ 	.word	0x000074c0


	//   ....[6]....
        /*137c*/ 	.word	0x0000a330


	//----- nvinfo : EIATTR_MAX_THREADS
	.align		4
.L_49:
        /*1380*/ 	.byte	0x04, 0x05
        /*1382*/ 	.short	(.L_51 - .L_50)
.L_50:
        /*1384*/ 	.word	0x00000100
        /*1388*/ 	.word	0x00000001
        /*138c*/ 	.word	0x00000001


	//----- nvinfo : EIATTR_CRS_STACK_SIZE
	.align		4
.L_51:
        /*1390*/ 	.byte	0x04, 0x1e
        /*1392*/ 	.short	(.L_53 - .L_52)
.L_52:
        /*1394*/ 	.word	0x00000000


	//----- nvinfo : EIATTR_CBANK_PARAM_SIZE
	.align		4
.L_53:
        /*1398*/ 	.byte	0x03, 0x19
        /*139a*/ 	.short	0x0800


	//----- nvinfo : EIATTR_PARAM_CBANK
	.align		4
        /*139c*/ 	.byte	0x04, 0x0a
        /*139e*/ 	.short	(.L_55 - .L_54)
	.align		4
.L_54:
        /*13a0*/ 	.word	index@(.nv.constant0._ZN7cutlass13device_kernelINS_4conv6kernel13ConvUniversalINS1_16ConvProblemShapeILNS1_8OperatorE1ELi2EEENS1_10collective14CollectiveConvINS1_47MainloopSm100TmaUmmaWarpSpecializedImplicitGemmILS5_1ELi52ELi2ELi1ELi2EN4cute5tupleIJNSA_1CILi2EEENSC_ILi1EEESE_EEEEENSB_IJNSC_ILi128EEESH_NSB_IJNSC_ILi32EEEEEEEEENS_12float_e4m3_tESL_NSA_8TiledMMAINSA_8MMA_AtomIJNSA_10MMA_TraitsINSA_25SM100_MMA_F8F6F4_2x1SM_SSEJSL_SL_fSH_SH_NSA_17integral_constantINSA_4UMMA5MajorELSS_0EEENSQ_ISS_LSS_1EEENSQ_INSR_7ScaleInELSV_0EEESW_EEEEEENSA_6LayoutINSB_IJSE_SE_SE_EEENSB_IJNSC_ILi0EEES11_S11_EEEEENSB_IJNSA_10UnderscoreES14_S14_EEEEENS7_6detail27Sm100ImplicitGemmTileTraitsINSA_25SM100_TMA_2SM_LOAD_IM2COLENSA_14ComposedLayoutINSA_7SwizzleILi1ELi4ELi3EEENSA_18smem_ptr_flag_bitsILi8EEENSZ_INSB_IJNSC_ILi8EEESI_EEENSB_IJSI_SE_EEEEEEEvEENS18_INSA_18SM100_TMA_2SM_LOADENS1A_INS1B_ILi2ELi4ELi3EEES1E_NSZ_INSB_IJNSC_ILi64EEES1F_EEENSB_IJSE_S1N_EEEEEEEvEEEENS_8epilogue10collective18CollectiveEpilogueINS1U_23Sm100TmaWarpSpecializedILi2ELi2ELi32ELb0ELb0EEEJNSB_IJS1N_SH_SJ_EEENSB_IJNSZ_IS1N_SE_EENSZ_INSB_IJSI_SD_EEES1P_EEEEESL_NSB_IJNSB_IJlllEEESE_S11_EEESL_S25_NS1U_6fusion15FusionCallbacksIS1Y_NS26_17LinearCombinationISL_fSL_fLNS_15FloatRoundStyleE2EEES1Z_S23_JEEENSA_5SM1004TMEM4LOAD26SM100_TMEM_LOAD_32dp32b32xENSA_20SM90_TMA_LOAD_IM2COLES1J_NSA_39AutoVectorizingCopyWithAssumedAlignmentILi128EEENSA_21SM90_TMA_STORE_IM2COLES1J_S2I_S2I_EEEvvEEEEvNT_6ParamsE)
        /*13a4*/ 	.short	0x0380
        /*13a6*/ 	.short	0x0800


	//----- nvinfo : EIATTR_SW_WAR
	.align		4
.L_55:
        /*13a8*/ 	.byte	0x04, 0x36
        /*13aa*/ 	.short	(.L_57 - .L_56)
.L_56:
        /*13ac*/ 	.word	0x00000008
.L_57:


//--------------------- .nv.callgraph             --------------------------
	.section	.nv.callgraph,"",@"SHT_CUDA_CALLGRAPH"
	.align	4
	.sectionentsize	8
	.align		4
        /*0000*/ 	.word	0x00000000
	.align		4
        /*0004*/ 	.word	0xffffffff
	.align		4
        /*0008*/ 	.word	index@(_ZN7cutlass13device_kernelINS_4conv6kernel13ConvUniversalINS1_16ConvProblemShapeILNS1_8OperatorE1ELi2EEENS1_10collective14CollectiveConvINS1_47MainloopSm100TmaUmmaWarpSpecializedImplicitGemmILS5_1ELi52ELi2ELi1ELi2EN4cute5tupleIJNSA_1CILi2EEENSC_ILi1EEESE_EEEEENSB_IJNSC_ILi128EEESH_NSB_IJNSC_ILi32EEEEEEEEENS_12float_e4m3_tESL_NSA_8TiledMMAINSA_8MMA_AtomIJNSA_10MMA_TraitsINSA_25SM100_MMA_F8F6F4_2x1SM_SSEJSL_SL_fSH_SH_NSA_17integral_constantINSA_4UMMA5MajorELSS_0EEENSQ_ISS_LSS_1EEENSQ_INSR_7ScaleInELSV_0EEESW_EEEEEENSA_6LayoutINSB_IJSE_SE_SE_EEENSB_IJNSC_ILi0EEES11_S11_EEEEENSB_IJNSA_10UnderscoreES14_S14_EEEEENS7_6detail27Sm100ImplicitGemmTileTraitsINSA_25SM100_TMA_2SM_LOAD_IM2COLENSA_14ComposedLayoutINSA_7SwizzleILi1ELi4ELi3EEENSA_18smem_ptr_flag_bitsILi8EEENSZ_INSB_IJNSC_ILi8EEESI_EEENSB_IJSI_SE_EEEEEEEvEENS18_INSA_18SM100_TMA_2SM_LOADENS1A_INS1B_ILi2ELi4ELi3EEES1E_NSZ_INSB_IJNSC_ILi64EEES1F_EEENSB_IJSE_S1N_EEEEEEEvEEEENS_8epilogue10collective18CollectiveEpilogueINS1U_23Sm100TmaWarpSpecializedILi2ELi2ELi32ELb0ELb0EEEJNSB_IJS1N_SH_SJ_EEENSB_IJNSZ_IS1N_SE_EENSZ_INSB_IJSI_SD_EEES1P_EEEEESL_NSB_IJNSB_IJlllEEESE_S11_EEESL_S25_NS1U_6fusion15FusionCallbacksIS1Y_NS26_17LinearCombinationISL_fSL_fLNS_15FloatRoundStyleE2EEES1Z_S23_JEEENSA_5SM1004TMEM4LOAD26SM100_TMEM_LOAD_32dp32b32xENSA_20SM90_TMA_LOAD_IM2COLES1J_NSA_39AutoVectorizingCopyWithAssumedAlignmentILi128EEENSA_21SM90_TMA_STORE_IM2COLES1J_S2I_S2I_EEEvvEEEEvNT_6ParamsE)
	.align		4
        /*000c*/ 	.word	index@(__assertfail)
	.align		4
        /*0010*/ 	.word	0x00000000
	.align		4
        /*0014*/ 	.word	0xfffffffe
	.align		4
        /*0018*/ 	.word	0x00000000
	.align		4
        /*001c*/ 	.word	0xfffffffd
	.align		4
        /*0020*/ 	.word	0x00000000
	.align		4
        /*0024*/ 	.word	0xfffffffc


//--------------------- .nv.constant4             --------------------------
	.section	.nv.constant4,"a",@progbits
	.align	8
	.align		8
.nv.constant4:
        /*0000*/ 	.dword	__assertfail
	.align		8
        /*0008*/ 	.dword	__unnamed_1
	.align		8
        /*0010*/ 	.dword	__unnamed_2
	.align		8
        /*0018*/ 	.dword	_ZN39_INTERNAL_46119f09_4_k_cu_744af402_31214cuda3std3__45__cpo5beginE
	.align		8
        /*0020*/ 	.dword	_ZN39_INTERNAL_46119f09_4_k_cu_744af402_31214cuda3std3__45__cpo3endE
	.align		8
        /*0028*/ 	.dword	_ZN39_INTERNAL_46119f09_4_k_cu_744af402_31214cuda3std3__45__cpo6cbeginE
	.align		8
        /*0030*/ 	.dword	_ZN39_INTERNAL_46119f09_4_k_cu_744af402_31214cuda3std3__45__cpo4cendE
	.align		8
        /*0038*/ 	.dword	_ZN39_INTERNAL_46119f09_4_k_cu_744af402_31214cuda3std3__441_GLOBAL__N__46119f09_4_k_cu_744af402_31216ignoreE
	.align		8
        /*0040*/ 	.dword	_ZN39_INTERNAL_46119f09_4_k_cu_744af402_31214cuda3std3__419piecewise_constructE
	.align		8
        /*0048*/ 	.dword	_ZN39_INTERNAL_46119f09_4_k_cu_744af402_31214cuda3std3__48in_placeE
	.align		8
        /*0050*/ 	.dword	_ZN39_INTERNAL_46119f09_4_k_cu_744af402_31214cuda3std6ranges3__45__cpo4swapE
	.align		8
        /*0058*/ 	.dword	_ZN39_INTERNAL_46119f09_4_k_cu_744af402_31214cuda3std6ranges3__45__cpo9iter_moveE
	.align		8
        /*0060*/ 	.dword	_ZN39_INTERNAL_46119f09_4_k_cu_744af402_31214cute7productE
	.align		8
        /*0068*/ 	.dword	_ZN39_INTERNAL_46119f09_4_k_cu_744af402_31214cute1_E
	.align		8
        /*0070*/ 	.dword	$str$27
	.align		8
        /*0078*/ 	.dword	$str$28
	.align		8
        /*0080*/ 	.dword	$str$29
	.align		8
        /*0088*/ 	.dword	$str$30


//--------------------- .text._ZN7cutlass13device_kernelINS_4conv6kernel13ConvUniversalINS1_16ConvProblemShapeILNS1_8OperatorE1ELi2EEENS1_10collective14CollectiveConvINS1_47MainloopSm100TmaUmmaWarpSpecializedImplicitGemmILS5_1ELi52ELi2ELi1ELi2EN4cute5tupleIJNSA_1CILi2EEENSC_ILi1EEESE_EEEEENSB_IJNSC_ILi128EEESH_NSB_IJNSC_ILi32EEEEEEEEENS_12float_e4m3_tESL_NSA_8TiledMMAINSA_8MMA_AtomIJNSA_10MMA_TraitsINSA_25SM100_MMA_F8F6F4_2x1SM_SSEJSL_SL_fSH_SH_NSA_17integral_constantINSA_4UMMA5MajorELSS_0EEENSQ_ISS_LSS_1EEENSQ_INSR_7ScaleInELSV_0EEESW_EEEEEENSA_6LayoutINSB_IJSE_SE_SE_EEENSB_IJNSC_ILi0EEES11_S11_EEEEENSB_IJNSA_10UnderscoreES14_S14_EEEEENS7_6detail27Sm100ImplicitGemmTileTraitsINSA_25SM100_TMA_2SM_LOAD_IM2COLENSA_14ComposedLayoutINSA_7SwizzleILi1ELi4ELi3EEENSA_18smem_ptr_flag_bitsILi8EEENSZ_INSB_IJNSC_ILi8EEESI_EEENSB_IJSI_SE_EEEEEEEvEENS18_INSA_18SM100_TMA_2SM_LOADENS1A_INS1B_ILi2ELi4ELi3EEES1E_NSZ_INSB_IJNSC_ILi64EEES1F_EEENSB_IJSE_S1N_EEEEEEEvEEEENS_8epilogue10collective18CollectiveEpilogueINS1U_23Sm100TmaWarpSpecializedILi2ELi2ELi32ELb0ELb0EEEJNSB_IJS1N_SH_SJ_EEENSB_IJNSZ_IS1N_SE_EENSZ_INSB_IJSI_SD_EEES1P_EEEEESL_NSB_IJNSB_IJlllEEESE_S11_EEESL_S25_NS1U_6fusion15FusionCallbacksIS1Y_NS26_17LinearCombinationISL_fSL_fLNS_15FloatRoundStyleE2EEES1Z_S23_JEEENSA_5SM1004TMEM4LOAD26SM100_TMEM_LOAD_32dp32b32xENSA_20SM90_TMA_LOAD_IM2COLES1J_NSA_39AutoVectorizingCopyWithAssumedAlignmentILi128EEENSA_21SM90_TMA_STORE_IM2COLES1J_S2I_S2I_EEEvvEEEEvNT_6ParamsE --------------------------
	.section	.text._ZN7cutlass13device_kernelINS_4conv6kernel13ConvUniversalINS1_16ConvProblemShapeILNS1_8OperatorE1ELi2EEENS1_10collective14CollectiveConvINS1_47MainloopSm100TmaUmmaWarpSpecializedImplicitGemmILS5_1ELi52ELi2ELi1ELi2EN4cute5tupleIJNSA_1CILi2EEENSC_ILi1EEESE_EEEEENSB_IJNSC_ILi128EEESH_NSB_IJNSC_ILi32EEEEEEEEENS_12float_e4m3_tESL_NSA_8TiledMMAINSA_8MMA_AtomIJNSA_10MMA_TraitsINSA_25SM100_MMA_F8F6F4_2x1SM_SSEJSL_SL_fSH_SH_NSA_17integral_constantINSA_4UMMA5MajorELSS_0EEENSQ_ISS_LSS_1EEENSQ_INSR_7ScaleInELSV_0EEESW_EEEEEENSA_6LayoutINSB_IJSE_SE_SE_EEENSB_IJNSC_ILi0EEES11_S11_EEEEENSB_IJNSA_10UnderscoreES14_S14_EEEEENS7_6detail27Sm100ImplicitGemmTileTraitsINSA_25SM100_TMA_2SM_LOAD_IM2COLENSA_14ComposedLayoutINSA_7SwizzleILi1ELi4ELi3EEENSA_18smem_ptr_flag_bitsILi8EEENSZ_INSB_IJNSC_ILi8EEESI_EEENSB_IJSI_SE_EEEEEEEvEENS18_INSA_18SM100_TMA_2SM_LOADENS1A_INS1B_ILi2ELi4ELi3EEES1E_NSZ_INSB_IJNSC_ILi64EEES1F_EEENSB_IJSE_S1N_EEEEEEEvEEEENS_8epilogue10collective18CollectiveEpilogueINS1U_23Sm100TmaWarpSpecializedILi2ELi2ELi32ELb0ELb0EEEJNSB_IJS1N_SH_SJ_EEENSB_IJNSZ_IS1N_SE_EENSZ_INSB_IJSI_SD_EEES1P_EEEEESL_NSB_IJNSB_IJlllEEESE_S11_EEESL_S25_NS1U_6fusion15FusionCallbacksIS1Y_NS26_17LinearCombinationISL_fSL_fLNS_15FloatRoundStyleE2EEES1Z_S23_JEEENSA_5SM1004TMEM4LOAD26SM100_TMEM_LOAD_32dp32b32xENSA_20SM90_TMA_LOAD_IM2COLES1J_NSA_39AutoVectorizingCopyWithAssumedAlignmentILi128EEENSA_21SM90_TMA_STORE_IM2COLES1J_S2I_S2I_EEEvvEEEEvNT_6ParamsE,"ax",@progbits
	.align	128
.text._ZN7cutlass13device_kernelINS_4conv6kernel13ConvUniversalINS1_16ConvProblemShapeILNS1_8OperatorE1ELi2EEENS1_10collective14CollectiveConvINS1_47MainloopSm100TmaUmmaWarpSpecializedImplicitGemmILS5_1ELi52ELi2ELi1ELi2EN4cute5tupleIJNSA_1CILi2EEENSC_ILi1EEESE_EEEEENSB_IJNSC_ILi128EEESH_NSB_IJNSC_ILi32EEEEEEEEENS_12float_e4m3_tESL_NSA_8TiledMMAINSA_8MMA_AtomIJNSA_10MMA_TraitsINSA_25SM100_MMA_F8F6F4_2x1SM_SSEJSL_SL_fSH_SH_NSA_17integral_constantINSA_4UMMA5MajorELSS_0EEENSQ_ISS_LSS_1EEENSQ_INSR_7ScaleInELSV_0EEESW_EEEEEENSA_6LayoutINSB_IJSE_SE_SE_EEENSB_IJNSC_ILi0EEES11_S11_EEEEENSB_IJNSA_10UnderscoreES14_S14_EEEEENS7_6detail27Sm100ImplicitGemmTileTraitsINSA_25SM100_TMA_2SM_LOAD_IM2COLENSA_14ComposedLayoutINSA_7SwizzleILi1ELi4ELi3EEENSA_18smem_ptr_flag_bitsILi8EEENSZ_INSB_IJNSC_ILi8EEESI_EEENSB_IJSI_SE_EEEEEEEvEENS18_INSA_18SM100_TMA_2SM_LOADENS1A_INS1B_ILi2ELi4ELi3EEES1E_NSZ_INSB_IJNSC_ILi64EEES1F_EEENSB_IJSE_S1N_EEEEEEEvEEEENS_8epilogue10collective18CollectiveEpilogueINS1U_23Sm100TmaWarpSpecializedILi2ELi2ELi32ELb0ELb0EEEJNSB_IJS1N_SH_SJ_EEENSB_IJNSZ_IS1N_SE_EENSZ_INSB_IJSI_SD_EEES1P_EEEEESL_NSB_IJNSB_IJlllEEESE_S11_EEESL_S25_NS1U_6fusion15FusionCallbacksIS1Y_NS26_17LinearCombinationISL_fSL_fLNS_15FloatRoundStyleE2EEES1Z_S23_JEEENSA_5SM1004TMEM4LOAD26SM100_TMEM_LOAD_32dp32b32xENSA_20SM90_TMA_LOAD_IM2COLES1J_NSA_39AutoVectorizingCopyWithAssumedAlignmentILi128EEENSA_21SM90_TMA_STORE_IM2COLES1J_S2I_S2I_EEEvvEEEEvNT_6ParamsE:
        .type           _ZN7cutlass13device_kernelINS_4conv6kernel13ConvUniversalINS1_16ConvProblemShapeILNS1_8OperatorE1ELi2EEENS1_10collective14CollectiveConvINS1_47MainloopSm100TmaUmmaWarpSpecializedImplicitGemmILS5_1ELi52ELi2ELi1ELi2EN4cute5tupleIJNSA_1CILi2EEENSC_ILi1EEESE_EEEEENSB_IJNSC_ILi128EEESH_NSB_IJNSC_ILi32EEEEEEEEENS_12float_e4m3_tESL_NSA_8TiledMMAINSA_8MMA_AtomIJNSA_10MMA_TraitsINSA_25SM100_MMA_F8F6F4_2x1SM_SSEJSL_SL_fSH_SH_NSA_17integral_constantINSA_4UMMA5MajorELSS_0EEENSQ_ISS_LSS_1EEENSQ_INSR_7ScaleInELSV_0EEESW_EEEEEENSA_6LayoutINSB_IJSE_SE_SE_EEENSB_IJNSC_ILi0EEES11_S11_EEEEENSB_IJNSA_10UnderscoreES14_S14_EEEEENS7_6detail27Sm100ImplicitGemmTileTraitsINSA_25SM100_TMA_2SM_LOAD_IM2COLENSA_14ComposedLayoutINSA_7SwizzleILi1ELi4ELi3EEENSA_18smem_ptr_flag_bitsILi8EEENSZ_INSB_IJNSC_ILi8EEESI_EEENSB_IJSI_SE_EEEEEEEvEENS18_INSA_18SM100_TMA_2SM_LOADENS1A_INS1B_ILi2ELi4ELi3EEES1E_NSZ_INSB_IJNSC_ILi64EEES1F_EEENSB_IJSE_S1N_EEEEEEEvEEEENS_8epilogue10collective18CollectiveEpilogueINS1U_23Sm100TmaWarpSpecializedILi2ELi2ELi32ELb0ELb0EEEJNSB_IJS1N_SH_SJ_EEENSB_IJNSZ_IS1N_SE_EENSZ_INSB_IJSI_SD_EEES1P_EEEEESL_NSB_IJNSB_IJlllEEESE_S11_EEESL_S25_NS1U_6fusion15FusionCallbacksIS1Y_NS26_17LinearCombinationISL_fSL_fLNS_15FloatRoundStyleE2EEES1Z_S23_JEEENSA_5SM1004TMEM4LOAD26SM100_TMEM_LOAD_32dp32b32xENSA_20SM90_TMA_LOAD_IM2COLES1J_NSA_39AutoVectorizingCopyWithAssumedAlignmentILi128EEENSA_21SM90_TMA_STORE_IM2COLES1J_S2I_S2I_EEEvvEEEEvNT_6ParamsE,@function
        .size           _ZN7cutlass13device_kernelINS_4conv6kernel13ConvUniversalINS1_16ConvProblemShapeILNS1_8OperatorE1ELi2EEENS1_10collective14CollectiveConvINS1_47MainloopSm100TmaUmmaWarpSpecializedImplicitGemmILS5_1ELi52ELi2ELi1ELi2EN4cute5tupleIJNSA_1CILi2EEENSC_ILi1EEESE_EEEEENSB_IJNSC_ILi128EEESH_NSB_IJNSC_ILi32EEEEEEEEENS_12float_e4m3_tESL_NSA_8TiledMMAINSA_8MMA_AtomIJNSA_10MMA_TraitsINSA_25SM100_MMA_F8F6F4_2x1SM_SSEJSL_SL_fSH_SH_NSA_17integral_constantINSA_4UMMA5MajorELSS_0EEENSQ_ISS_LSS_1EEENSQ_INSR_7ScaleInELSV_0EEESW_EEEEEENSA_6LayoutINSB_IJSE_SE_SE_EEENSB_IJNSC_ILi0EEES11_S11_EEEEENSB_IJNSA_10UnderscoreES14_S14_EEEEENS7_6detail27Sm100ImplicitGemmTileTraitsINSA_25SM100_TMA_2SM_LOAD_IM2COLENSA_14ComposedLayoutINSA_7SwizzleILi1ELi4ELi3EEENSA_18smem_ptr_flag_bitsILi8EEENSZ_INSB_IJNSC_ILi8EEESI_EEENSB_IJSI_SE_EEEEEEEvEENS18_INSA_18SM100_TMA_2SM_LOADENS1A_INS1B_ILi2ELi4ELi3EEES1E_NSZ_INSB_IJNSC_ILi64EEES1F_EEENSB_IJSE_S1N_EEEEEEEvEEEENS_8epilogue10collective18CollectiveEpilogueINS1U_23Sm100TmaWarpSpecializedILi2ELi2ELi32ELb0ELb0EEEJNSB_IJS1N_SH_SJ_EEENSB_IJNSZ_IS1N_SE_EENSZ_INSB_IJSI_SD_EEES1P_EEEEESL_NSB_IJNSB_IJlllEEESE_S11_EEESL_S25_NS1U_6fusion15FusionCallbacksIS1Y_NS26_17LinearCombinationISL_fSL_fLNS_15FloatRoundStyleE2EEES1Z_S23_JEEENSA_5SM1004TMEM4LOAD26SM100_TMEM_LOAD_32dp32b32xENSA_20SM90_TMA_LOAD_IM2COLES1J_NSA_39AutoVectorizingCopyWithAssumedAlignmentILi128EEENSA_21SM90_TMA_STORE_IM2COLES1J_S2I_S2I_EEEvvEEEEvNT_6ParamsE,(.L_x_299 - _ZN7cutlass13device_kernelINS_4conv6kernel13ConvUniversalINS1_16ConvProblemShapeILNS1_8OperatorE1ELi2EEENS1_10collective14CollectiveConvINS1_47MainloopSm100TmaUmmaWarpSpecializedImplicitGemmILS5_1ELi52ELi2ELi1ELi2EN4cute5tupleIJNSA_1CILi2EEENSC_ILi1EEESE_EEEEENSB_IJNSC_ILi128EEESH_NSB_IJNSC_ILi32EEEEEEEEENS_12float_e4m3_tESL_NSA_8TiledMMAINSA_8MMA_AtomIJNSA_10MMA_TraitsINSA_25SM100_MMA_F8F6F4_2x1SM_SSEJSL_SL_fSH_SH_NSA_17integral_constantINSA_4UMMA5MajorELSS_0EEENSQ_ISS_LSS_1EEENSQ_INSR_7ScaleInELSV_0EEESW_EEEEEENSA_6LayoutINSB_IJSE_SE_SE_EEENSB_IJNSC_ILi0EEES11_S11_EEEEENSB_IJNSA_10UnderscoreES14_S14_EEEEENS7_6detail27Sm100ImplicitGemmTileTraitsINSA_25SM100_TMA_2SM_LOAD_IM2COLENSA_14ComposedLayoutINSA_7SwizzleILi1ELi4ELi3EEENSA_18smem_ptr_flag_bitsILi8EEENSZ_INSB_IJNSC_ILi8EEESI_EEENSB_IJSI_SE_EEEEEEEvEENS18_INSA_18SM100_TMA_2SM_LOADENS1A_INS1B_ILi2ELi4ELi3EEES1E_NSZ_INSB_IJNSC_ILi64EEES1F_EEENSB_IJSE_S1N_EEEEEEEvEEEENS_8epilogue10collective18CollectiveEpilogueINS1U_23Sm100TmaWarpSpecializedILi2ELi2ELi32ELb0ELb0EEEJNSB_IJS1N_SH_SJ_EEENSB_IJNSZ_IS1N_SE_EENSZ_INSB_IJSI_SD_EEES1P_EEEEESL_NSB_IJNSB_IJlllEEESE_S11_EEESL_S25_NS1U_6fusion15FusionCallbacksIS1Y_NS26_17LinearCombinationISL_fSL_fLNS_15FloatRoundStyleE2EEES1Z_S23_JEEENSA_5SM1004TMEM4LOAD26SM100_TMEM_LOAD_32dp32b32xENSA_20SM90_TMA_LOAD_IM2COLES1J_NSA_39AutoVectorizingCopyWithAssumedAlignmentILi128EEENSA_21SM90_TMA_STORE_IM2COLES1J_S2I_S2I_EEEvvEEEEvNT_6ParamsE)
        .other          _ZN7cutlass13device_kernelINS_4conv6kernel13ConvUniversalINS1_16ConvProblemShapeILNS1_8OperatorE1ELi2EEENS1_10collective14CollectiveConvINS1_47MainloopSm100TmaUmmaWarpSpecializedImplicitGemmILS5_1ELi52ELi2ELi1ELi2EN4cute5tupleIJNSA_1CILi2EEENSC_ILi1EEESE_EEEEENSB_IJNSC_ILi128EEESH_NSB_IJNSC_ILi32EEEEEEEEENS_12float_e4m3_tESL_NSA_8TiledMMAINSA_8MMA_AtomIJNSA_10MMA_TraitsINSA_25SM100_MMA_F8F6F4_2x1SM_SSEJSL_SL_fSH_SH_NSA_17integral_constantINSA_4UMMA5MajorELSS_0EEENSQ_ISS_LSS_1EEENSQ_INSR_7ScaleInELSV_0EEESW_EEEEEENSA_6LayoutINSB_IJSE_SE_SE_EEENSB_IJNSC_ILi0EEES11_S11_EEEEENSB_IJNSA_10UnderscoreES14_S14_EEEEENS7_6detail27Sm100ImplicitGemmTileTraitsINSA_25SM100_TMA_2SM_LOAD_IM2COLENSA_14ComposedLayoutINSA_7SwizzleILi1ELi4ELi3EEENSA_18smem_ptr_flag_bitsILi8EEENSZ_INSB_IJNSC_ILi8EEESI_EEENSB_IJSI_SE_EEEEEEEvEENS18_INSA_18SM100_TMA_2SM_LOADENS1A_INS1B_ILi2ELi4ELi3EEES1E_NSZ_INSB_IJNSC_ILi64EEES1F_EEENSB_IJSE_S1N_EEEEEEEvEEEENS_8epilogue10collective18CollectiveEpilogueINS1U_23Sm100TmaWarpSpecializedILi2ELi2ELi32ELb0ELb0EEEJNSB_IJS1N_SH_SJ_EEENSB_IJNSZ_IS1N_SE_EENSZ_INSB_IJSI_SD_EEES1P_EEEEESL_NSB_IJNSB_IJlllEEESE_S11_EEESL_S25_NS1U_6fusion15FusionCallbacksIS1Y_NS26_17LinearCombinationISL_fSL_fLNS_15FloatRoundStyleE2EEES1Z_S23_JEEENSA_5SM1004TMEM4LOAD26SM100_TMEM_LOAD_32dp32b32xENSA_20SM90_TMA_LOAD_IM2COLES1J_NSA_39AutoVectorizingCopyWithAssumedAlignmentILi128EEENSA_21SM90_TMA_STORE_IM2COLES1J_S2I_S2I_EEEvvEEEEvNT_6ParamsE,@"STO_CUDA_ENTRY STV_DEFAULT"
_ZN7cutlass13device_kernelINS_4conv6kernel13ConvUniversalINS1_16ConvProblemShapeILNS1_8OperatorE1ELi2EEENS1_10collective14CollectiveConvINS1_47MainloopSm100TmaUmmaWarpSpecializedImplicitGemmILS5_1ELi52ELi2ELi1ELi2EN4cute5tupleIJNSA_1CILi2EEENSC_ILi1EEESE_EEEEENSB_IJNSC_ILi128EEESH_NSB_IJNSC_ILi32EEEEEEEEENS_12float_e4m3_tESL_NSA_8TiledMMAINSA_8MMA_AtomIJNSA_10MMA_TraitsINSA_25SM100_MMA_F8F6F4_2x1SM_SSEJSL_SL_fSH_SH_NSA_17integral_constantINSA_4UMMA5MajorELSS_0EEENSQ_ISS_LSS_1EEENSQ_INSR_7ScaleInELSV_0EEESW_EEEEEENSA_6LayoutINSB_IJSE_SE_SE_EEENSB_IJNSC_ILi0EEES11_S11_EEEEENSB_IJNSA_10UnderscoreES14_S14_EEEEENS7_6detail27Sm100ImplicitGemmTileTraitsINSA_25SM100_TMA_2SM_LOAD_IM2COLENSA_14ComposedLayoutINSA_7SwizzleILi1ELi4ELi3EEENSA_18smem_ptr_flag_bitsILi8EEENSZ_INSB_IJNSC_ILi8EEESI_EEENSB_IJSI_SE_EEEEEEEvEENS18_INSA_18SM100_TMA_2SM_LOADENS1A_INS1B_ILi2ELi4ELi3EEES1E_NSZ_INSB_IJNSC_ILi64EEES1F_EEENSB_IJSE_S1N_EEEEEEEvEEEENS_8epilogue10collective18CollectiveEpilogueINS1U_23Sm100TmaWarpSpecializedILi2ELi2ELi32ELb0ELb0EEEJNSB_IJS1N_SH_SJ_EEENSB_IJNSZ_IS1N_SE_EENSZ_INSB_IJSI_SD_EEES1P_EEEEESL_NSB_IJNSB_IJlllEEESE_S11_EEESL_S25_NS1U_6fusion15FusionCallbacksIS1Y_NS26_17LinearCombinationISL_fSL_fLNS_15FloatRoundStyleE2EEES1Z_S23_JEEENSA_5SM1004TMEM4LOAD26SM100_TMEM_LOAD_32dp32b32xENSA_20SM90_TMA_LOAD_IM2COLES1J_NSA_39AutoVectorizingCopyWithAssumedAlignmentILi128EEENSA_21SM90_TMA_STORE_IM2COLES1J_S2I_S2I_EEEvvEEEEvNT_6ParamsE:
[----:B------:R-:W1:Y:S01]  /*0000*/  LDC R1, c[0x0][0x37c] ;  /* 0x0000df00ff017b82 */ /* 0x000e620000000800 */
[----:B------:R-:W2:Y:S01]  /*0010*/  S2R R99, SR_TID.X ;  /* 0x0000000000637919 */ /* 0x000ea20000002100 */
[----:B------:R-:W3:Y:S06]  /*0020*/  LDCU.64 UR8, c[0x0][0x890] ;  /* 0x00011200ff0877ac */ /* 0x000eec0008000a00 */
[----:B------:R-:W4:Y:S01]  /*0030*/  S2UR UR45, SR_CgaCtaId ;  /* 0x00000000002d79c3 */ /* 0x000f220000008800 */
[----:B-1----:R-:W-:Y:S01]  /*0040*/  VIADD R1, R1, 0xfffffff8 ;  /* 0xfffffff801017836 */ /* 0x002fe20000000000 */
[----:B------:R-:W-:-:S02]  /*0050*/  PRMT R86, RZ, 0x7610, R86 ;  /* 0x00007610ff567816 */ /* 0x000fc40000000056 */
[----:B------:R-:W-:Y:S02]  /*0060*/  ELECT P1, URZ, PT ;  /* 0x0000000000ff782f */ /* 0x000fe40003820000 */
[----:B------:R-:W-:Y:S01]  /*0070*/  R2UR UR43, R1 ;  /* 0x00000000012b72ca */ /* 0x000fe200000e0000 */
[----:B---3--:R-:W-:-:S04]  /*0080*/  UISETP.NE.U32.AND UP0, UPT, UR8, URZ, UPT ;  /* 0x000000ff0800728c */ /* 0x008fc8000bf05070 */
[----:B------:R-:W-:Y:S02]  /*0090*/  UISETP.NE.AND.EX UP0, UPT, UR9, URZ, UPT, UP0 ;  /* 0x000000ff0900728c */ /* 0x000fe4000bf05300 */
[----:B----4-:R-:W-:Y:S02]  /*00a0*/  ULOP3.LUT UR26, UR45, 0x1, URZ, 0xc0, !UPT ;  /* 0x000000012d1a7892 */ /* 0x010fe4000f8ec0ff */
[----:B------:R-:W-:Y:S01]  /*00b0*/  ULOP3.LUT UR25, UR45, 0x1, URZ, 0x3c, !UPT ;  /* 0x000000012d197892 */ /* 0x000fe2000f8e3cff */
[----:B--2---:R-:W-:-:S05]  /*00c0*/  SHF.R.U32.HI R87, RZ, 0x5, R99 ;  /* 0x00000005ff577819 */ /* 0x004fca0000011663 */
[----:B------:R-:W1:Y:S02]  /*00d0*/  SHFL.IDX PT, R0, R87, RZ, 0x1f ;  /* 0x00001fff57007589 */ /* 0x000e6400000e0000 */
[----:B-1----:R-:W-:Y:S01]  /*00e0*/  R2UR UR18, R0 ;  /* 0x00000000001272ca */ /* 0x002fe200000e0000 */
[----:B------:R-:W-:-:S14]  /*00f0*/  BRA.U UP0, `(.L_x_0) ;  /* 0x0000000100307547 */ /* 0x000fdc000b800000 */
[----:B------:R-:W1:Y:S02]  /*0100*/  LDCU.64 UR4, c[0x0][0x888] ;  /* 0x00011100ff0477ac */ /* 0x000e640008000a00 */
[----:B-1----:R-:W-:-:S04]  /*0110*/  UISETP.NE.U32.AND UP0, UPT, UR4, URZ, UPT ;  /* 0x000000ff0400728c */ /* 0x002fc8000bf05070 */
[----:B------:R-:W-:-:S09]  /*0120*/  UISETP.NE.AND.EX UP0, UPT, UR5, URZ, UPT, UP0 ;  /* 0x000000ff0500728c */ /* 0x000fd2000bf05300 */
[----:B------:R-:W-:Y:S05]  /*0130*/  BRA.U !UP0, `(.L_x_1) ;  /* 0x0000000108147547 */ /* 0x000fea000b800000 */
[----:B------:R-:W1:Y:S01]  /*0140*/  LDC.64 R2, c[0x0][0x888] ;  /* 0x00022200ff027b82 */ /* 0x000e620000000a00 */
[----:B------:R-:W1:Y:S02]  /*0150*/  LDCU.64 UR4, c[0x0][0x358] ;  /* 0x00006b00ff0477ac */ /* 0x000e640008000a00 */
[----:B-1----:R1:W5:Y:S01]  /*0160*/  LDG.E R41, desc[UR4][R2.64] ;  /* 0x0000000402297981 */ /* 0x002362000c1e1900 */
[----:B------:R-:W-:Y:S01]  /*0170*/  HFMA2 R86, -RZ, RZ, 0, 5.9604644775390625e-08 ;  /* 0x00000001ff567431 */ /* 0x000fe200000001ff */
[----:B------:R-:W-:Y:S05]  /*0180*/  BRA `(.L_x_0) ;  /* 0x00000000000c7947 */ /* 0x000fea0003800000 */
.L_x_1:
[----:B------:R-:W1:Y:S01]  /*0190*/  LDCU UR4, c[0x0][0x880] ;  /* 0x00011000ff0477ac */ /* 0x000e620008000800 */
[----:B------:R-:W-:Y:S01]  /*01a0*/  HFMA2 R86, -RZ, RZ, 0, 5.9604644775390625e-08 ;  /* 0x00000001ff567431 */ /* 0x000fe200000001ff */
[----:B-1----:R-:W-:-:S07]  /*01b0*/  MOV R41, UR4 ;  /* 0x0000000400297c02 */ /* 0x002fce0008000f00 */
.L_x_0:
[----:B------:R-:W2:Y:S02]  /*01c0*/  LDCU.64 UR4, c[0x0][0x8b0] ;  /* 0x00011600ff0477ac */ /* 0x000ea40008000a00 */
[----:B--2---:R-:W-:-:S04]  /*01d0*/  UISETP.NE.U32.AND UP0, UPT, UR4, URZ, UPT ;  /* 0x000000ff0400728c */ /* 0x004fc8000bf05070 */
[----:B------:R-:W-:-:S09]  /*01e0*/  UISETP.NE.AND.EX UP0, UPT, UR5, URZ, UPT, UP0 ;  /* 0x000000ff0500728c */ /* 0x000fd2000bf05300 */
[----:B------:R-:W-:Y:S05]  /*01f0*/  BRA.U UP0, `(.L_x_2) ;  /* 0x0000000100287547 */ /* 0x000fea000b800000 */
[----:B------:R-:W2:Y:S02]  /*0200*/  LDCU.64 UR4, c[0x0][0x8a8] ;  /* 0x00011500ff0477ac */ /* 0x000ea40008000a00 */
[----:B--2---:R-:W-:-:S04]  /*0210*/  UISETP.NE.U32.AND UP0, UPT, UR4, URZ, UPT ;  /* 0x000000ff0400728c */ /* 0x004fc8000bf05070 */
[----:B------:R-:W-:-:S09]  /*0220*/  UISETP.NE.AND.EX UP0, UPT, UR5, URZ, UPT, UP0 ;  /* 0x000000ff0500728c */ /* 0x000fd2000bf05300 */
[----:B------:R-:W-:Y:S05]  /*0230*/  BRA.U !UP0, `(.L_x_3) ;  /* 0x0000000108107547 */ /* 0x000fea000b800000 */
[----:B------:R-:W2:Y:S01]  /*0240*/  LDC.64 R38, c[0x0][0x8a8] ;  /* 0x00022a00ff267b82 */ /* 0x000ea20000000a00 */
[----:B------:R-:W2:Y:S02]  /*0250*/  LDCU.64 UR4, c[0x0][0x358] ;  /* 0x00006b00ff0477ac */ /* 0x000ea40008000a00 */
[----:B--2---:R2:W5:Y:S01]  /*0260*/  LDG.E R38, desc[UR4][R38.64] ;  /* 0x0000000426267981 */ /* 0x004562000c1e1900 */
[----:B------:R-:W-:Y:S05]  /*0270*/  BRA `(.L_x_2) ;  /* 0x0000000000087947 */ /* 0x000fea0003800000 */
.L_x_3:
[----:B------:R-:W2:Y:S02]  /*0280*/  LDCU UR4, c[0x0][0x8a0] ;  /* 0x00011400ff0477ac */ /* 0x000ea40008000800 */
[----:B--2---:R-:W-:Y:S02]  /*0290*/  MOV R38, UR4 ;  /* 0x0000000400267c02 */ /* 0x004fe40008000f00 */
.L_x_2:
[----:B------:R-:W-:Y:S01]  /*02a0*/  IMAD.U32 R0, RZ, RZ, UR18 ;  /* 0x00000012ff007e24 */ /* 0x000fe2000f8e00ff */
[----:B------:R-:W-:Y:S04]  /*02b0*/  BSSY.RECONVERGENT B0, `(.L_x_4) ;  /* 0x000000c000007945 */ /* 0x000fe80003800200 */
[C---:B------:R-:W-:Y:S02]  /*02c0*/  ISETP.NE.OR P2, PT, R0.reuse, 0x1, !P1 ;  /* 0x000000010000780c */ /* 0x040fe40004f45670 */
[----:B------:R-:W-:-:S11]  /*02d0*/  ISETP.NE.OR P0, PT, R0, 0x3, !P1 ;  /* 0x000000030000780c */ /* 0x000fd60004f05670 */
[----:B------:R-:W-:Y:S05]  /*02e0*/  @P2 BRA `(.L_x_5) ;  /* 0x0000000000202947 */ /* 0x000fea0003800000 */
[----:B------:R-:W3:Y:S02]  /*02f0*/  LDCU.64 UR4, c[0x0][0x348] ;  /* 0x00006900ff0477ac */ /* 0x000ee40008000a00 */
[----:B---3--:R-:W-:Y:S02]  /*0300*/  UIADD3 UR6, UP1, UPT, UR4, 0x80, URZ ;  /* 0x0000008004067890 */ /* 0x008fe4000ff3e0ff */
[----:B------:R-:W-:Y:S02]  /*0310*/  UIADD3 UR4, UP0, UPT, UR4, 0x180, URZ ;  /* 0x0000018004047890 */ /* 0x000fe4000ff1e0ff */
[----:B------:R-:W-:Y:S02]  /*0320*/  UIADD3.X UR7, UPT, UPT, URZ, UR5, URZ, UP1, !UPT ;  /* 0x00000005ff077290 */ /* 0x000fe40008ffe4ff */
[----:B------:R-:W-:-:S07]  /*0330*/  UIADD3.X UR5, UPT, UPT, URZ, UR5, URZ, UP0, !UPT ;  /* 0x00000005ff057290 */ /* 0x000fce00087fe4ff */
[----:B------:R3:W-:Y:S02]  /*0340*/  UTMACCTL.PF [UR6] ;  /* 0x00000000060079b9 */ /* 0x0007e40008040000 */
[----:B------:R3:W-:Y:S02]  /*0350*/  UTMACCTL.PF [UR4] ;  /* 0x00000000040079b9 */ /* 0x0007e40008040000 */
[----:B---3--:R-:W-:Y:S01]  /*0360*/  NOP ;  /* 0x0000000000007918 */ /* 0x008fe20000000000 */
.L_x_5:
[----:B------:R-:W-:Y:S05]  /*0370*/  BSYNC.RECONVERGENT B0 ;  /* 0x0000000000007941 */ /* 0x000fea0003800200 */
.L_x_4:
[----:B------:R-:W-:Y:S04]  /*0380*/  BSSY.RECONVERGENT B0, `(.L_x_6) ;  /* 0x000000a000007945 */ /* 0x000fe80003800200 */
        /* <DEDUP_REMOVED lines=9> */
.L_x_7:
[----:B------:R-:W-:Y:S05]  /*0420*/  BSYNC.RECONVERGENT B0 ;  /* 0x0000000000007941 */ /* 0x000fea0003800200 */
.L_x_6:
[----:B------:R-:W3:Y:S01]  /*0430*/  LDCU.64 UR4, c[0x0][0x888] ;  /* 0x00011100ff0477ac */ /* 0x000ee20008000a00 */
[----:B------:R-:W-:Y:S02]  /*0440*/  UISETP.EQ.U32.AND UP2, UPT, UR8, URZ, UPT ;  /* 0x000000ff0800728c */ /* 0x000fe4000bf42070 */
[----:B------:R-:W-:Y:S02]  /*0450*/  UPLOP3.LUT UP3, UPT, UPT, UPT, UPT, 0x80, 0x8 ;  /* 0x000000000008789c */ /* 0x000fe40003f6f070 */
[----:B---3--:R-:W-:-:S04]  /*0460*/  UISETP.NE.U32.AND UP0, UPT, UR4, URZ, UPT ;  /* 0x000000ff0400728c */ /* 0x008fc8000bf05070 */
[----:B------:R-:W-:-:S04]  /*0470*/  UISETP.NE.AND.EX UP1, UPT, UR5, URZ, UPT, UP0 ;  /* 0x000000ff0500728c */ /* 0x000fc8000bf25300 */
[----:B------:R-:W-:-:S04]  /*0480*/  UISETP.EQ.OR.EX UP4, UPT, UR9, URZ, !UP1, UP2 ;  /* 0x000000ff0900728c */ /* 0x000fc8000cf82720 */
[----:B------:R-:W-:-:S06]  /*0490*/  UP2UR UR4, UPR, URZ, 0x10 ;  /* 0x00000010ff047883 */ /* 0x000fcc0008000000 */
[----:B------:R-:W-:Y:S01]  /*04a0*/  MOV R92, UR4 ;  /* 0x00000004005c7c02 */ /* 0x000fe20008000f00 */
[----:B------:R-:W-:Y:S06]  /*04b0*/  BRA.U !UP4, `(.L_x_8) ;  /* 0x000000010c207547 */ /* 0x000fec000b800000 */
[----:B------:R-:W-:Y:S01]  /*04c0*/  UISETP.NE.U32.AND UP2, UPT, UR8, URZ, UPT ;  /* 0x000000ff0800728c */ /* 0x000fe2000bf45070 */
[----:B-----5:R-:W-:Y:S01]  /*04d0*/  FSETP.NEU.AND P0, PT, R41, RZ, PT ;  /* 0x000000ff2900720b */ /* 0x020fe20003f0d000 */
[----:B------:R-:W-:Y:S02]  /*04e0*/  USEL UR4, URZ, 0xffffffff, UP1 ;  /* 0xffffffffff047887 */ /* 0x000fe40008800000 */
[----:B------:R-:W-:-:S10]  /*04f0*/  UISETP.NE.AND.EX UP2, UPT, UR9, URZ, UPT, UP2 ;  /* 0x000000ff0900728c */ /* 0x000fd4000bf45320 */
[----:B------:R-:W-:Y:S01]  /*0500*/  VOTEU.ANY UP0, P0 ;  /* 0x0000000000ff7886 */ /* 0x000fe20000000100 */
[----:B------:R-:W-:-:S04]  /*0510*/  @!UP2 USEL UR4, URZ, 0xffffffff, UP0 ;  /* 0xffffffffff04a887 */ /* 0x000fc80008000000 */
[----:B------:R-:W-:-:S04]  /*0520*/  ULOP3.LUT UR4, UR4, 0x1, URZ, 0xc0, !UPT ;  /* 0x0000000104047892 */ /* 0x000fc8000f8ec0ff */
[----:B------:R-:W-:-:S11]  /*0530*/  UISETP.NE.U32.AND UP3, UPT, UR4, 0x1, UPT ;  /* 0x000000010400788c */ /* 0x000fd6000bf65070 */
.L_x_8:
[----:B------:R-:W3:Y:S01]  /*0540*/  SHFL.IDX PT, R0, R87, RZ, 0x1f ;  /* 0x00001fff57007589 */ /* 0x000ee200000e0000 */
[----:B------:R-:W-:Y:S02]  /*0550*/  UISETP.NE.AND UP5, UPT, UR18, 0x2, UPT ;  /* 0x000000021200788c */ /* 0x000fe4000bfa5270 */
[----:B------:R-:W-:Y:S02]  /*0560*/  UISETP.NE.AND UP0, UPT, UR18, 0x2, UPT ;  /* 0x000000021200788c */ /* 0x000fe4000bf05270 */
[----:B------:R-:W-:Y:S02]  /*0570*/  UISETP.NE.OR UP2, UPT, UR26, URZ, UP5 ;  /* 0x000000ff1a00728c */ /* 0x000fe4000af45670 */
[----:B------:R-:W-:-:S04]  /*0580*/  USEL UR54, URZ, 0x1, UP0 ;  /* 0x00000001ff367887 */ /* 0x000fc80008000000 */
[----:B------:R-:W-:Y:S02]  /*0590*/  PLOP3.LUT P3, PT, P1, PT, UP2, 0xae, 0xea ;  /* 0x0000000000ea781c */ /* 0x000fe40000f6f52e */
[----:B---3--:R-:W-:-:S13]  /*05a0*/  ISETP.NE.AND P0, PT, R0, RZ, PT ;  /* 0x000000ff0000720c */ /* 0x008fda0003f05270 */
[----:B------:R-:W-:Y:S05]  /*05b0*/  @P0 BRA `(.L_x_9) ;  /* 0x0000000400d00947 */ /* 0x000fea0003800000 */
[----:B------:R-:W-:Y:S01]  /*05c0*/  ELECT P0, URZ, PT ;  /* 0x0000000000ff782f */ /* 0x000fe20003800000 */
[----:B------:R-:W-:-:S12]  /*05d0*/  BSSY.RECONVERGENT B0, `(.L_x_9) ;  /* 0x0000072000007945 */ /* 0x000fd80003800200 */
[----:B------:R-:W-:Y:S05]  /*05e0*/  @!P0 BRA `(.L_x_10) ;  /* 0x0000000400c08947 */ /* 0x000fea0003800000 */
[----:B------:R-:W-:Y:S01]  /*05f0*/  UMOV UR4, 0x400 ;  /* 0x0000040000047882 */ /* 0x000fe20000000000 */
[----:B------:R-:W-:Y:S01]  /*0600*/  UMOV UR6, 0x1 ;  /* 0x0000000100067882 */ /* 0x000fe20000000000 */
[----:B------:R-:W-:Y:S02]  /*0610*/  ULEA UR4, UR45, UR4, 0x18 ;  /* 0x000000042d047291 */ /* 0x000fe4000f8ec0ff */
[----:B------:R-:W-:-:S04]  /*0620*/  UIADD3 UR6, UPT, UPT, -UR6, 0x100000, URZ ;  /* 0x0010000006067890 */ /* 0x000fc8000fffe1ff */
[----:B------:R-:W-:Y:S02]  /*0630*/  USHF.L.U32 UR7, UR6, 0xb, URZ ;  /* 0x0000000b06077899 */ /* 0x000fe400080006ff */
[----:B------:R-:W-:Y:S01]  /*0640*/  USHF.L.U32 UR6, UR6, 0x1, URZ ;  /* 0x0000000106067899 */ /* 0x000fe200080006ff */
[----:B------:R-:W3:Y:S11]  /*0650*/  FENCE.VIEW.ASYNC.S ;  /* 0x00000000000073c6 */ /* 0x000ef60000000000 */
[----:B---3--:R3:W4:Y:S01]  /*0660*/  SYNCS.EXCH.64 URZ, [UR4], UR6 ;  /* 0x0000000604ff75b2 */ /* 0x0087220008000100 */
[----:B------:R3:W1:Y:S01]  /*0670*/  SYNCS.EXCH.64 URZ, [UR4+0x1a0], UR6 ;  /* 0x0001a00604ff75b2 */ /* 0x0006620008000100 */
        /* <DEDUP_REMOVED lines=101> */
[----:B------:R3:W1:Y:S02]  /*0cd0*/  SYNCS.EXCH.64 URZ, [UR4+0x338], UR6 ;  /* 0x0003380604ff75b2 */ /* 0x0006640008000100 */
[----:B---34-:R-:W-:Y:S01]  /*0ce0*/  NOP ;  /* 0x0000000000007918 */ /* 0x018fe20000000000 */
.L_x_10:
[----:B------:R-:W-:Y:S05]  /*0cf0*/  BSYNC.RECONVERGENT B0 ;  /* 0x0000000000007941 */ /* 0x000fea0003800200 */
.L_x_9:
[----:B------:R-:W3:Y:S01]  /*0d00*/  SHFL.IDX PT, R0, R87, RZ, 0x1f ;  /* 0x00001fff57007589 */ /* 0x000ee200000e0000 */
[----:B------:R-:W-:Y:S01]  /*0d10*/  NOP ;  /* 0x0000000000007918 */ /* 0x000fe20000000000 */
[----:B---3--:R-:W-:-:S13]  /*0d20*/  ISETP.NE.AND P0, PT, R0, 0x1, PT ;  /* 0x000000010000780c */ /* 0x008fda0003f05270 */
[----:B------:R-:W-:Y:S05]  /*0d30*/  @P0 BRA `(.L_x_11) ;  /* 0x0000000000440947 */ /* 0x000fea0003800000 */
[----:B------:R-:W-:Y:S01]  /*0d40*/  UMOV UR4, 0x400 ;  /* 0x0000040000047882 */ /* 0x000fe20000000000 */
[----:B------:R-:W-:Y:S01]  /*0d50*/  UMOV UR8, 0x20 ;  /* 0x0000002000087882 */ /* 0x000fe20000000000 */
[----:B------:R-:W-:Y:S01]  /*0d60*/  UMOV UR6, 0x80 ;  /* 0x0000008000067882 */ /* 0x000fe20000000000 */
[----:B------:R-:W-:Y:S02]  /*0d70*/  ULEA UR4, UR45, UR4, 0x18 ;  /* 0x000000042d047291 */ /* 0x000fe4000f8ec0ff */
[----:B------:R-:W-:-:S04]  /*0d80*/  UIADD3 UR8, UPT, UPT, -UR8, 0x100000, URZ ;  /* 0x0010000008087890 */ /* 0x000fc8000fffe1ff */
[----:B------:R-:W-:Y:S02]  /*0d90*/  USHF.L.U32 UR9, UR8, 0xb, URZ ;  /* 0x0000000b08097899 */ /* 0x000fe400080006ff */
[----:B------:R-:W-:Y:S02]  /*0da0*/  USHF.L.U32 UR8, UR8, 0x1, URZ ;  /* 0x0000000108087899 */ /* 0x000fe400080006ff */
[----:B------:R-:W-:-:S04]  /*0db0*/  UIADD3 UR6, UPT, UPT, -UR6, 0x100000, URZ ;  /* 0x0010000006067890 */ /* 0x000fc8000fffe1ff */
[----:B------:R-:W-:Y:S02]  /*0dc0*/  USHF.L.U32 UR7, UR6, 0xb, URZ ;  /* 0x0000000b06077899 */ /* 0x000fe400080006ff */
[----:B------:R-:W-:Y:S01]  /*0dd0*/  USHF.L.U32 UR6, UR6, 0x1, URZ ;  /* 0x0000000106067899 */ /* 0x000fe200080006ff */
[----:B------:R-:W-:Y:S01]  /*0de0*/  ELECT P0, URZ, PT ;  /* 0x0000000000ff782f */ /* 0x000fe20003800000 */
[----:B------:R-:W3:Y:S02]  /*0df0*/  FENCE.VIEW.ASYNC.S ;  /* 0x00000000000073c6 */ /* 0x000ee40000000000 */
[----:B---3--:R3:W4:Y:S08]  /*0e00*/  SYNCS.EXCH.64 URZ, [UR4+0x340], UR8 ;  /* 0x0003400804ff75b2 */ /* 0x0087300008000100 */
[----:B------:R3:W1:Y:S01]  /*0e10*/  SYNCS.EXCH.64 URZ, [UR4+0x350], UR6 ;  /* 0x0003500604ff75b2 */ /* 0x0006620008000100 */
[----:B------:R3:W1:Y:S01]  /*0e20*/  SYNCS.EXCH.64 URZ, [UR4+0x348], UR8 ;  /* 0x0003480804ff75b2 */ /* 0x0006620008000100 */
[----:B------:R3:W1:Y:S01]  /*0e30*/  SYNCS.EXCH.64 URZ, [UR4+0x358], UR6 ;  /* 0x0003580604ff75b2 */ /* 0x0006620008000100 */
[----:B------:R-:W-:Y:S01]  /*0e40*/  NOP ;  /* 0x0000000000007918 */ /* 0x000fe20000000000 */
.L_x_11:
[----:B------:R-:W2:Y:S01]  /*0e50*/  SHFL.IDX PT, R0, R87, RZ, 0x1f ;  /* 0x00001fff57007589 */ /* 0x000ea200000e0000 */
[----:B------:R-:W-:Y:S01]  /*0e60*/  NOP ;  /* 0x0000000000007918 */ /* 0x000fe20000000000 */
[----:B--2---:R-:W-:-:S13]  /*0e70*/  ISETP.NE.AND P0, PT, R0, 0x3, PT ;  /* 0x000000030000780c */ /* 0x004fda0003f05270 */
[----:B------:R-:W-:Y:S05]  /*0e80*/  @P0 BRA `(.L_x_12) ;  /* 0x00000000002c0947 */ /* 0x000fea0003800000 */
[----:B---3--:R-:W-:Y:S01]  /*0e90*/  UMOV UR4, 0x400 ;  /* 0x0000040000047882 */ /* 0x008fe20000000000 */
[----:B------:R-:W-:Y:S01]  /*0ea0*/  UMOV UR6, 0x20 ;  /* 0x0000002000067882 */ /* 0x000fe20000000000 */
[----:B------:R-:W-:Y:S02]  /*0eb0*/  ULEA UR4, UR45, UR4, 0x18 ;  /* 0x000000042d047291 */ /* 0x000fe4000f8ec0ff */
[----:B------:R-:W-:-:S04]  /*0ec0*/  UIADD3 UR6, UPT, UPT, -UR6, 0x100000, URZ ;  /* 0x0010000006067890 */ /* 0x000fc8000fffe1ff */
[----:B------:R-:W-:Y:S02]  /*0ed0*/  USHF.L.U32 UR7, UR6, 0xb, URZ ;  /* 0x0000000b06077899 */ /* 0x000fe400080006ff */
[----:B------:R-:W-:Y:S01]  /*0ee0*/  USHF.L.U32 UR6, UR6, 0x1, URZ ;  /* 0x0000000106067899 */ /* 0x000fe200080006ff */
[----:B------:R-:W-:Y:S01]  /*0ef0*/  ELECT P0, URZ, PT ;  /* 0x0000000000ff782f */ /* 0x000fe20003800000 */
[----:B------:R-:W2:Y:S10]  /*0f00*/  FENCE.VIEW.ASYNC.S ;  /* 0x00000000000073c6 */ /* 0x000eb40000000000 */
[----:B--2---:R2:W3:Y:S01]  /*0f10*/  SYNCS.EXCH.64 URZ, [UR4+0x360], UR6 ;  /* 0x0003600604ff75b2 */ /* 0x0044e20008000100 */
[----:B------:R2:W1:Y:S01]  /*0f20*/  SYNCS.EXCH.64 URZ, [UR4+0x368], UR6 ;  /* 0x0003680604ff75b2 */ /* 0x0004620008000100 */
[----:B------:R-:W-:Y:S01]  /*0f30*/  NOP ;  /* 0x0000000000007918 */ /* 0x000fe20000000000 */
.L_x_12:
[----:B------:R-:W4:Y:S01]  /*0f40*/  SHFL.IDX PT, R0, R87, RZ, 0x1f ;  /* 0x00001fff57007589 */ /* 0x000f2200000e0000 */
[----:B------:R-:W-:Y:S01]  /*0f50*/  NOP ;  /* 0x0000000000007918 */ /* 0x000fe20000000000 */
[----:B----4-:R-:W-:-:S13]  /*0f60*/  ISETP.NE.AND P0, PT, R0, 0x4, PT ;  /* 0x000000040000780c */ /* 0x010fda0003f05270 */
[----:B------:R-:W-:Y:S05]  /*0f70*/  @P0 BRA `(.L_x_13) ;  /* 0x0000000000400947 */ /* 0x000fea0003800000 */
[----:B--23--:R-:W-:Y:S01]  /*0f80*/  UMOV UR4, 0x1e0 ;  /* 0x000001e000047882 */ /* 0x00cfe20000000000 */
[----:B------:R-:W-:Y:S01]  /*0f90*/  UMOV UR6, 0x400 ;  /* 0x0000040000067882 */ /* 0x000fe20000000000 */
[----:B------:R-:W-:Y:S01]  /*0fa0*/  USEL UR4, UR4, 0x1a0, UP3 ;  /* 0x000001a004047887 */ /* 0x000fe20009800000 */
        /* <DEDUP_REMOVED lines=9> */
[----:B------:R-:W2:Y:S02]  /*1040*/  FENCE.VIEW.ASYNC.S ;  /* 0x00000000000073c6 */ /* 0x000ea40000000000 */
[----:B--2---:R4:W2:Y:S08]  /*1050*/  SYNCS.EXCH.64 URZ, [UR6+0x370], UR8 ;  /* 0x0003700806ff75b2 */ /* 0x0048b00008000100 */
[----:B------:R4:W3:Y:S02]  /*1060*/  SYNCS.EXCH.64 URZ, [UR6+0x378], UR4 ;  /* 0x0003780406ff75b2 */ /* 0x0008e40008000100 */
[----:B----4-:R-:W-:Y:S01]  /*1070*/  NOP ;  /* 0x0000000000007918 */ /* 0x010fe20000000000 */
.L_x_13:
[----:B------:R-:W4:Y:S01]  /*1080*/  SHFL.IDX PT, R0, R87, RZ, 0x1f ;  /* 0x00001fff57007589 */ /* 0x000f2200000e0000 */
[----:B------:R-:W-:Y:S01]  /*1090*/  ISETP.NE.OR P1, PT, RZ, UR18, !P1 ;  /* 0x00000012ff007c0c */ /* 0x000fe2000cf25670 */
[----:B------:R-:W-:Y:S01]  /*10a0*/  NOP ;  /* 0x0000000000007918 */ /* 0x000fe20000000000 */
[----:B----4-:R-:W-:-:S13]  /*10b0*/  ISETP.NE.AND P0, PT, R0, 0x5, PT ;  /* 0x000000050000780c */ /* 0x010fda0003f05270 */
[----:B------:R-:W-:Y:S05]  /*10c0*/  @P0 BRA `(.L_x_14) ;  /* 0x0000000000440947 */ /* 0x000fea0003800000 */
[----:B--23--:R-:W-:Y:S01]  /*10d0*/  UMOV UR4, 0x400 ;  /* 0x0000040000047882 */ /* 0x00cfe20000000000 */
        /* <DEDUP_REMOVED lines=12> */
[----:B------:R4:W3:Y:S01]  /*11a0*/  SYNCS.EXCH.64 URZ, [UR4+0x390], UR8 ;  /* 0x0003900804ff75b2 */ /* 0x0008e20008000100 */
[----:B------:R4:W1:Y:S01]  /*11b0*/  SYNCS.EXCH.64 URZ, [UR4+0x388], UR6 ;  /* 0x0003880604ff75b2 */ /* 0x0008620008000100 */
[----:B------:R4:W1:Y:S02]  /*11c0*/  SYNCS.EXCH.64 URZ, [UR4+0x398], UR8 ;  /* 0x0003980804ff75b2 */ /* 0x0008640008000100 */
[----:B----4-:R-:W-:Y:S01]  /*11d0*/  NOP ;  /* 0x0000000000007918 */ /* 0x010fe20000000000 */
.L_x_14:
[----:B------:R-:W-:Y:S01]  /*11e0*/  VOTEU.ALL UP0, P1 ;  /* 0x0000000000ff7886 */ /* 0x000fe20000800000 */
[----:B--23--:R-:W-:Y:S01]  /*11f0*/  UMOV UR4, 0x20 ;  /* 0x0000002000047882 */ /* 0x00cfe20000000000 */
[----:B------:R-:W2:Y:S01]  /*1200*/  LDCU UR7, c[0x0][0x36c] ;  /* 0x00006d80ff0777ac */ /* 0x000ea20008000800 */
[----:B------:R-:W-:Y:S01]  /*1210*/  NOP ;  /* 0x0000000000007918 */ /* 0x000fe20000000000 */
[----:B-1----:R-:W-:Y:S01]  /*1220*/  LOP3.LUT R3, R99, 0x1f, RZ, 0xc0, !PT ;  /* 0x0000001f63037812 */ /* 0x002fe200078ec0ff */
[----:B------:R-:W-:Y:S01]  /*1230*/  @!UP0 UMOV UR6, 0x400 ;  /* 0x0000040000068882 */ /* 0x000fe20000000000 */
[----:B------:R-:W-:-:S04]  /*1240*/  @!UP0 UIADD3 UR4, UPT, UPT, -UR4, 0x100000, URZ ;  /* 0x0010000004048890 */ /* 0x000fc8000fffe1ff */
[----:B------:R-:W-:Y:S02]  /*1250*/  @!UP0 USHF.L.U32 UR5, UR4, 0xb, URZ ;  /* 0x0000000b04058899 */ /* 0x000fe400080006ff */
[----:B------:R-:W-:Y:S02]  /*1260*/  @!UP0 USHF.L.U32 UR4, UR4, 0x1, URZ ;  /* 0x0000000104048899 */ /* 0x000fe400080006ff */
[----:B------:R-:W-:Y:S01]  /*1270*/  @!UP0 ULEA UR6, UR45, UR6, 0x18 ;  /* 0x000000062d068291 */ /* 0x000fe2000f8ec0ff */
[----:B------:R-:W-:Y:S01]  /*1280*/  VOTEU.ALL UP0, P1 ;  /* 0x0000000000ff7886 */ /* 0x000fe20000800000 */
[----:B------:R-:W-:Y:S02]  /*1290*/  UISETP.NE.AND UP4, UPT, UR18, URZ, UPT ;  /* 0x000000ff1200728c */ /* 0x000fe4000bf85270 */
[----:B--2---:R-:W-:Y:S01]  /*12a0*/  UISETP.EQ.U32.AND UP6, UPT, UR7, 0x1, UPT ;  /* 0x000000010700788c */ /* 0x004fe2000bfc2070 */
[----:B------:R-:W1:Y:S07]  /*12b0*/  FENCE.VIEW.ASYNC.S ;  /* 0x00000000000073c6 */ /* 0x000e6e0000000000 */
[----:B-1----:R1:W2:Y:S01]  /*12c0*/  @!UP0 SYNCS.EXCH.64 URZ, [UR6+0x3a0], UR4 ;  /* 0x0003a00406ff85b2 */ /* 0x0022a20008000100 */
[----:B------:R-:W-:Y:S05]  /*12d0*/  BRA.U !UP6, `(.L_x_15) ;  /* 0x000000010e087547 */ /* 0x000fea000b800000 */
[----:B--2---:R-:W-:Y:S01]  /*12e0*/  UCGABAR_ARV ;  /* 0x00000000000079c7 */ /* 0x004fe20008000000 */
[----:B------:R-:W-:Y:S05]  /*12f0*/  BRA `(.L_x_16) ;  /* 0x0000000000047947 */ /* 0x000fea0003800000 */
.L_x_15:
[----:B--2---:R-:W-:Y:S01]  /*1300*/  NOP ;  /* 0x0000000000007918 */ /* 0x004fe20000000000 */
.L_x_16:
[----:B------:R-:W2:Y:S01]  /*1310*/  S2UR UR21, SR_CTAID.X ;  /* 0x00000000001579c3 */ /* 0x000ea20000002500 */
[----:B------:R-:W-:-:S05]  /*1320*/  CS2R.32 R91, SR_CgaSize ;  /* 0x00000000005b7805 */ /* 0x000fca0000008a00 */
[----:B------:R-:W-:-:S05]  /*1330*/  IMAD R91, R91, -0xa0, RZ ;  /* 0xffffff605b5b7824 */ /* 0x000fca00078e02ff */
[----:B-1----:R-:W-:-:S14]  /*1340*/  R2UR UR5, R91 ;  /* 0x000000005b0572ca */ /* 0x002fdc00000e0000 */
[----:B------:R-:W1:Y:S01]  /*1350*/  LDCU UR5, c[0x0][UR5+0x2b0] ;  /* 0x00005600050577ac */ /* 0x000e620008000800 */
[----:B------:R-:W-:-:S05]  /*1360*/  CS2R.32 R91, SR_CgaSize ;  /* 0x00000000005b7805 */ /* 0x000fca0000008a00 */
[----:B------:R-:W-:-:S05]  /*1370*/  IMAD R91, R91, -0xa0, RZ ;  /* 0xffffff605b5b7824 */ /* 0x000fca00078e02ff */
[----:B------:R-:W-:-:S14]  /*1380*/  R2UR UR4, R91 ;  /* 0x000000005b0472ca */ /* 0x000fdc00000e0000 */
[----:B------:R-:W3:Y:S01]  /*1390*/  LDCU UR4, c[0x0][UR4+0x2b4] ;  /* 0x00005680040477ac */ /* 0x000ee20008000800 */
[----:B------:R-:W4:Y:S01]  /*13a0*/  S2UR UR20, SR_CTAID.Y ;  /* 0x00000000001479c3 */ /* 0x000f220000002600 */
[----:B------:R-:W-:-:S05]  /*13b0*/  CS2R.32 R91, SR_CgaSize ;  /* 0x00000000005b7805 */ /* 0x000fca0000008a00 */
[----:B------:R-:W-:-:S05]  /*13c0*/  IMAD R91, R91, -0xa0, RZ ;  /* 0xffffff605b5b7824 */ /* 0x000fca00078e02ff */
[----:B------:R-:W-:-:S14]  /*13d0*/  R2UR UR7, R91 ;  /* 0x000000005b0772ca */ /* 0x000fdc00000e0000 */
[----:B------:R-:W3:Y:S01]  /*13e0*/  LDCU UR7, c[0x0][UR7+0x2a0] ;  /* 0x00005400070777ac */ /* 0x000ee20008000800 */
[----:B------:R-:W-:-:S05]  /*13f0*/  CS2R.32 R91, SR_CgaSize ;  /* 0x00000000005b7805 */ /* 0x000fca0000008a00 */
[----:B------:R-:W-:-:S05]  /*1400*/  IMAD R91, R91, -0xa0, RZ ;  /* 0xffffff605b5b7824 */ /* 0x000fca00078e02ff */
[----:B------:R-:W-:-:S14]  /*1410*/  R2UR UR8, R91 ;  /* 0x000000005b0872ca */ /* 0x000fdc00000e0000 */
[----:B------:R-:W3:Y:S01]  /*1420*/  LDCU UR8, c[0x0][UR8+0x2a4] ;  /* 0x00005480080877ac */ /* 0x000ee20008000800 */
[----:B------:R-:W3:Y:S01]  /*1430*/  LDCU UR19, c[0x0][0xb24] ;  /* 0x00016480ff1377ac */ /* 0x000ee20008000800 */
[----:B------:R-:W3:Y:S01]  /*1440*/  LDCU UR39, c[0x0][0xb24] ;  /* 0x00016480ff2777ac */ /* 0x000ee20008000800 */
[----:B--2---:R-:W-:Y:S01]  /*1450*/  I2FP.F32.U32 R2, UR21 ;  /* 0x0000001500027c45 */ /* 0x004fe20008201000 */
[----:B------:R-:W2:Y:S04]  /*1460*/  LDCU UR24, c[0x0][0xb30] ;  /* 0x00016600ff1877ac */ /* 0x000ea80008000800 */
[----:B-1----:R-:W-:Y:S01]  /*1470*/  FMUL R2, R2, UR5 ;  /* 0x0000000502027c20 */ /* 0x002fe20008400000 */
[----:B----4-:R-:W-:-:S05]  /*1480*/  I2FP.F32.U32 R0, UR20 ;  /* 0x0000001400007c45 */ /* 0x010fca0008201000 */
[----:B------:R-:W1:Y:S01]  /*1490*/  F2I.U32.TRUNC.NTZ R2, R2 ;  /* 0x0000000200027305 */ /* 0x000e62000020f000 */
[----:B---3--:R-:W-:-:S07]  /*14a0*/  FMUL R0, R0, UR4 ;  /* 0x0000000400007c20 */ /* 0x008fce0008400000 */
[----:B------:R-:W3:Y:S01]  /*14b0*/  F2I.U32.TRUNC.NTZ R0, R0 ;  /* 0x0000000000007305 */ /* 0x000ee2000020f000 */
[----:B-1----:R-:W-:Y:S02]  /*14c0*/  R2UR UR4, R2 ;  /* 0x00000000020472ca */ /* 0x002fe400000e0000 */
[----:B------:R-:W-:Y:S02]  /*14d0*/  PRMT R2, RZ, 0x7610, R2 ;  /* 0x00007610ff027816 */ /* 0x000fe40000000002 */
[----:B---3--:R-:W-:Y:S02]  /*14e0*/  R2UR UR6, R0 ;  /* 0x00000000000672ca */ /* 0x008fe400000e0000 */
[----:B------:R-:W-:-:S07]  /*14f0*/  PRMT R0, RZ, 0x7610, R0 ;  /* 0x00007610ff007816 */ /* 0x000fce0000000000 */
[----:B------:R-:W-:-:S04]  /*1500*/  UIADD3 UR5, UPT, UPT, -UR4, URZ, URZ ;  /* 0x000000ff04057290 */ /* 0x000fc8000fffe1ff */
[----:B------:R-:W-:Y:S02]  /*1510*/  UIMAD UR5, UR7, UR5, UR21 ;  /* 0x00000005070572a4 */ /* 0x000fe4000f8e0215 */
[----:B------:R-:W-:-:S04]  /*1520*/  UIADD3 UR4, UPT, UPT, -UR6, URZ, URZ ;  /* 0x000000ff06047290 */ /* 0x000fc8000fffe1ff */
[----:B------:R-:W-:Y:S01]  /*1530*/  IMAD.U32 R91, RZ, RZ, UR5 ;  /* 0x00000005ff5b7e24 */ /* 0x000fe2000f8e00ff */
[----:B------:R-:W-:-:S06]  /*1540*/  UIMAD UR4, UR8, UR4, UR20 ;  /* 0x00000004080472a4 */ /* 0x000fcc000f8e0214 */
[----:B------:R-:W-:Y:S01]  /*1550*/  IMAD.U32 R90, RZ, RZ, UR4 ;  /* 0x00000004ff5a7e24 */ /* 0x000fe2000f8e00ff */
[----:B--2---:R-:W-:Y:S06]  /*1560*/  BRA.U UP4, `(.L_x_17) ;  /* 0x0000000104307547 */ /* 0x004fec000b800000 */
[----:B------:R-:W-:Y:S01]  /*1570*/  R2UR UR5, R90 ;  /* 0x000000005a0572ca */ /* 0x000fe200000e0000 */
[----:B------:R-:W-:Y:S01]  /*1580*/  UMOV UR7, 0x3 ;  /* 0x0000000300077882 */ /* 0x000fe20000000000 */
[----:B------:R-:W-:-:S11]  /*1590*/  R2UR UR4, R91 ;  /* 0x000000005b0472ca */ /* 0x000fd600000e0000 */
[----:B------:R-:W-:-:S04]  /*15a0*/  UISETP.NE.AND UP0, UPT, UR5, URZ, UPT ;  /* 0x000000ff0500728c */ /* 0x000fc8000bf05270 */
[----:B------:R-:W-:Y:S02]  /*15b0*/  UISETP.LT.U32.OR UP0, UPT, UR4, 0x2, !UP0 ;  /* 0x000000020400788c */ /* 0x000fe4000c701470 */
[----:B------:R-:W-:Y:S02]  /*15c0*/  ULOP3.LUT UR4, UR4, 0xfffffffe, URZ, 0xc0, !UPT ;  /* 0xfffffffe04047892 */ /* 0x000fe4000f8ec0ff */
[----:B------:R-:W-:Y:S02]  /*15d0*/  USEL UR6, URZ, 0x1, !UP0 ;  /* 0x00000001ff067887 */ /* 0x000fe4000c000000 */
[----:B------:R-:W-:Y:S02]  /*15e0*/  USEL UR5, URZ, 0x2, !UP0 ;  /* 0x00000002ff057887 */ /* 0x000fe4000c000000 */
[----:B------:R-:W-:Y:S02]  /*15f0*/  USHF.L.U32 UR4, UR7, UR4, URZ ;  /* 0x0000000407047299 */ /* 0x000fe400080006ff */
[----:B------:R-:W-:-:S04]  /*1600*/  UIADD3 UR5, UPT, UPT, UR6, UR5, URZ ;  /* 0x0000000506057290 */ /* 0x000fc8000fffe0ff */
[----:B------:R-:W-:Y:S02]  /*1610*/  IMAD.U32 R0, RZ, RZ, UR4 ;  /* 0x00000004ff007e24 */ /* 0x000fe4000f8e00ff */
[----:B------:R-:W-:-:S07]  /*1620*/  IMAD.U32 R2, RZ, RZ, UR5 ;  /* 0x00000005ff027e24 */ /* 0x000fce000f8e00ff */
.L_x_17:
[----:B------:R-:W1:Y:S01]  /*1630*/  S2UR UR47, SR_CTAID.Z ;  /* 0x00000000002f79c3 */ /* 0x000e620000002700 */
[----:B------:R-:W-:Y:S01]  /*1640*/  UISETP.GE.AND UP0, UPT, UR19, 0x1, UPT ;  /* 0x000000011300788c */ /* 0x000fe2000bf06270 */
[----:B------:R-:W-:-:S08]  /*1650*/  UMOV UR46, UR21 ;  /* 0x00000015002e7c82 */ /* 0x000fd00008000000 */
[----:B------:R-:W-:Y:S05]  /*1660*/  BRA.U !UP0, `(.L_x_18) ;  /* 0x0000000108d47547 */ /* 0x000fea000b800000 */
[----:B------:R-:W2:Y:S01]  /*1670*/  LDCU.128 UR12, c[0x0][0xb10] ;  /* 0x00016200ff0c77ac */ /* 0x000ea20008000c00 */
[----:B------:R-:W3:Y:S01]  /*1680*/  LDCU UR22, c[0x0][0xb0c] ;  /* 0x00016180ff1677ac */ /* 0x000ee20008000800 */
[----:B------:R-:W4:Y:S01]  /*1690*/  LDCU UR6, c[0x0][0x370] ;  /* 0x00006e00ff0677ac */ /* 0x000f220008000800 */
[----:B------:R-:W1:Y:S01]  /*16a0*/  LDCU UR7, c[0x0][0x374] ;  /* 0x00006e80ff0777ac */ /* 0x000e620008000800 */
[----:B------:R-:W1:Y:S01]  /*16b0*/  LDCU UR23, c[0x0][0xb20] ;  /* 0x00016400ff1777ac */ /* 0x000e620008000800 */
[----:B--2---:R-:W-:Y:S02]  /*16c0*/  UIMAD.WIDE.U32 UR4, UR21, UR12, URZ ;  /* 0x0000000c150472a5 */ /* 0x004fe4000f8e00ff */
[----:B---3--:R-:W-:Y:S01]  /*16d0*/  UISETP.NE.AND UP0, UPT, UR22, 0x1, UPT ;  /* 0x000000011600788c */ /* 0x008fe2000bf05270 */
[----:B------:R-:W2:Y:S01]  /*16e0*/  LDCU.64 UR8, c[0x0][0xb28] ;  /* 0x00016500ff0877ac */ /* 0x000ea20008000a00 */
[----:B----4-:R-:W-:-:S03]  /*16f0*/  UIMAD.WIDE.U32 UR10, UR6, UR12, URZ ;  /* 0x0000000c060a72a5 */ /* 0x010fc6000f8e00ff */
[----:B------:R-:W-:Y:S01]  /*1700*/  UMOV UR4, UR5 ;  /* 0x0000000500047c82 */ /* 0x000fe20008000000 */
[----:B------:R-:W-:Y:S02]  /*1710*/  UISETP.NE.AND UP2, UPT, UR19, 0x1, UPT ;  /* 0x000000011300788c */ /* 0x000fe4000bf45270 */
[----:B------:R-:W-:Y:S01]  /*1720*/  USHF.R.U32.HI UR4, URZ, UR13, UR4 ;  /* 0x0000000dff047299 */ /* 0x000fe20008011604 */
[----:B------:R-:W-:Y:S01]  /*1730*/  UMOV UR10, UR11 ;  /* 0x0000000b000a7c82 */ /* 0x000fe20008000000 */
[----:B------:R-:W-:Y:S02]  /*1740*/  UIMAD.WIDE.U32 UR16, UR20, UR15, URZ ;  /* 0x0000000f141072a5 */ /* 0x000fe4000f8e00ff */
[----:B------:R-:W-:Y:S02]  /*1750*/  USEL UR5, UR21, UR4, !UP0 ;  /* 0x0000000415057287 */ /* 0x000fe4000c000000 */
[----:B------:R-:W-:Y:S02]  /*1760*/  @UP0 USHF.R.U32.HI UR6, URZ, UR13, UR10 ;  /* 0x0000000dff060299 */ /* 0x000fe4000801160a */
[----:B------:R-:W-:-:S02]  /*1770*/  UISETP.NE.AND UP0, UPT, UR14, 0x1, UPT ;  /* 0x000000010e00788c */ /* 0x000fc4000bf05270 */
[----:B-1----:R-:W-:Y:S02]  /*1780*/  UIMAD.WIDE.U32 UR10, UR7, UR15, URZ ;  /* 0x0000000f070a72a5 */ /* 0x002fe4000f8e00ff */
[----:B--2---:R-:W-:Y:S01]  /*1790*/  UIMAD.WIDE.U32 UR12, UR6, UR8, URZ ;  /* 0x00000008060c72a5 */ /* 0x004fe2000f8e00ff */
[----:B------:R-:W-:Y:S01]  /*17a0*/  UMOV UR4, UR17 ;  /* 0x0000001100047c82 */ /* 0x000fe20008000000 */
[----:B------:R-:W-:-:S03]  /*17b0*/  UIADD3 UR46, UPT, UPT, -UR5, URZ, URZ ;  /* 0x000000ff052e7290 */ /* 0x000fc6000fffe1ff */
[----:B------:R-:W-:Y:S01]  /*17c0*/  UMOV UR10, UR11 ;  /* 0x0000000b000a7c82 */ /* 0x000fe20008000000 */
[----:B------:R-:W-:Y:S02]  /*17d0*/  USHF.R.U32.HI UR4, URZ, UR23, UR4 ;  /* 0x00000017ff047299 */ /* 0x000fe40008011604 */
[----:B------:R-:W-:Y:S01]  /*17e0*/  @UP0 USHF.R.U32.HI UR7, URZ, UR23, UR10 ;  /* 0x00000017ff070299 */ /* 0x000fe2000801160a */
[----:B------:R-:W-:Y:S01]  /*17f0*/  UMOV UR12, UR13 ;  /* 0x0000000d000c7c82 */ /* 0x000fe20008000000 */
[----:B------:R-:W-:Y:S02]  /*1800*/  USEL UR4, UR20, UR4, !UP0 ;  /* 0x0000000414047287 */ /* 0x000fe4000c000000 */
[----:B------:R-:W-:Y:S02]  /*1810*/  UIMAD.WIDE.U32 UR10, UR7, UR8, URZ ;  /* 0x00000008070a72a5 */ /* 0x000fe4000f8e00ff */
[----:B------:R-:W-:Y:S02]  /*1820*/  @UP2 USHF.R.U32.HI UR6, URZ, UR9, UR12 ;  /* 0x00000009ff062299 */ /* 0x000fe4000801160c */
[----:B------:R-:W-:-:S02]  /*1830*/  UIMAD.WIDE.U32 UR12, UR4, UR8, URZ ;  /* 0x00000008040c72a5 */ /* 0x000fc4000f8e00ff */
[----:B------:R-:W-:Y:S01]  /*1840*/  UIMAD UR46, UR22, UR46, UR21 ;  /* 0x0000002e162e72a4 */ /* 0x000fe2000f8e0215 */
[----:B------:R-:W-:Y:S02]  /*1850*/  UMOV UR10, UR11 ;  /* 0x0000000b000a7c82 */ /* 0x000fe40008000000 */
[----:B------:R-:W-:Y:S02]  /*1860*/  @UP2 USHF.R.U32.HI UR7, URZ, UR9, UR10 ;  /* 0x00000009ff072299 */ /* 0x000fe4000801160a */
[----:B------:R-:W-:Y:S02]  /*1870*/  UIMAD UR10, UR6, UR19, URZ ;  /* 0x00000013060a72a4 */ /* 0x000fe4000f8e02ff */
[----:B------:R-:W-:-:S04]  /*1880*/  UIMAD UR7, UR7, UR19, URZ ;  /* 0x00000013070772a4 */ /* 0x000fc8000f8e02ff */
[----:B------:R-:W-:-:S03]  /*1890*/  UISETP.GE.AND UP0, UPT, UR4, UR7, UPT ;  /* 0x000000070400728c */ /* 0x000fc6000bf06270 */
[----:B------:R-:W-:Y:S01]  /*18a0*/  UMOV UR7, UR13 ;  /* 0x0000000d00077c82 */ /* 0x000fe20008000000 */
[----:B------:R-:W-:Y:S02]  /*18b0*/  UISETP.GE.OR UP0, UPT, UR5, UR10, UP0 ;  /* 0x0000000a0500728c */ /* 0x000fe40008706670 */
[----:B------:R-:W-:Y:S02]  /*18c0*/  UIMAD.WIDE.U32 UR10, UR5, UR8, URZ ;  /* 0x00000008050a72a5 */ /* 0x000fe4000f8e00ff */
[----:B------:R-:W-:Y:S02]  /*18d0*/  USHF.R.U32.HI UR7, URZ, UR9, UR7 ;  /* 0x00000009ff077299 */ /* 0x000fe40008011607 */
[----:B------:R-:W-:Y:S02]  /*18e0*/  UIADD3 UR10, UPT, UPT, -UR4, URZ, URZ ;  /* 0x000000ff040a7290 */ /* 0x000fe4000fffe1ff */
[----:B------:R-:W-:Y:S02]  /*18f0*/  USEL UR7, UR4, UR7, !UP2 ;  /* 0x0000000704077287 */ /* 0x000fe4000d000000 */
[----:B------:R-:W-:Y:S01]  /*1900*/  UIMAD UR10, UR14, UR10, UR20 ;  /* 0x0000000a0e0a72a4 */ /* 0x000fe2000f8e0214 */
[----:B------:R-:W-:-:S02]  /*1910*/  @!UP0 UMOV UR8, UR11 ;  /* 0x0000000b00088c82 */ /* 0x000fc40008000000 */
[----:B------:R-:W-:Y:S02]  /*1920*/  @!UP0 USHF.R.U32.HI UR8, URZ, UR9, UR8 ;  /* 0x00000009ff088299 */ /* 0x000fe40008011608 */
[----:B------:R-:W-:Y:S02]  /*1930*/  UIADD3 UR9, UPT, UPT, -UR7, URZ, URZ ;  /* 0x000000ff07097290 */ /* 0x000fe4000fffe1ff */
[----:B------:R-:W-:Y:S02]  /*1940*/  @!UP0 USEL UR8, UR5, UR8, !UP2 ;  /* 0x0000000805088287 */ /* 0x000fe4000d000000 */
[----:B------:R-:W-:Y:S02]  /*1950*/  UIMAD UR9, UR19, UR9, UR4 ;  /* 0x00000009130972a4 */ /* 0x000fe4000f8e0204 */
[----:B------:R-:W-:Y:S02]  /*1960*/  @!UP0 UIADD3 UR7, UPT, UPT, UR7, -UR8, URZ ;  /* 0x8000000807078290 */ /* 0x000fe4000fffe0ff */
[----:B------:R-:W-:-:S02]  /*1970*/  @!UP0 UIMAD UR6, UR9, UR6, UR8 ;  /* 0x00000006090682a4 */ /* 0x000fc4000f8e0208 */
[----:B------:R-:W-:-:S04]  /*1980*/  @!UP0 UIMAD UR4, UR7, UR19, UR5 ;  /* 0x00000013070482a4 */ /* 0x000fc8000f8e0205 */
[----:B------:R-:W-:Y:S01]  /*1990*/  UIMAD UR20, UR4, UR14, UR10 ;  /* 0x0000000e041472a4 */ /* 0x000fe2000f8e020a */
[----:B------:R-:W-:Y:S02]  /*19a0*/  @!UP0 UMOV UR5, UR6 ;  /* 0x0000000600058c82 */ /* 0x000fe40008000000 */
[----:B------:R-:W-:-:S12]  /*19b0*/  UIMAD UR46, UR5, UR22, UR46 ;  /* 0x00000016052e72a4 */ /* 0x000fd8000f8e022e */
.L_x_18:
[----:B------:R-:W-:-:S09]  /*19c0*/  UISETP.NE.AND UP0, UPT, UR24, 0x1, UPT ;  /* 0x000000011800788c */ /* 0x000fd2000bf05270 */
[----:B------:R-:W-:Y:S05]  /*19d0*/  BRA.U UP0, `(.L_x_19) ;  /* 0x0000000100407547 */ /* 0x000fea000b800000 */
[----:B------:R-:W2:Y:S01]  /*19e0*/  LDCU.128 UR8, c[0x0][0xb10] ;  /* 0x00016200ff0877ac */ /* 0x000ea20008000c00 */
[----:B------:R-:W3:Y:S01]  /*19f0*/  LDCU UR12, c[0x0][0xb0c] ;  /* 0x00016180ff0c77ac */ /* 0x000ee20008000800 */
[----:B------:R-:W4:Y:S01]  /*1a00*/  LDCU UR13, c[0x0][0xb20] ;  /* 0x00016400ff0d77ac */ /* 0x000f220008000800 */
[----:B--2---:R-:W-:Y:S02]  /*1a10*/  UIMAD.WIDE.U32 UR4, UR46, UR8, URZ ;  /* 0x000000082e0472a5 */ /* 0x004fe4000f8e00ff */
[----:B------:R-:W-:Y:S02]  /*1a20*/  UIMAD.WIDE.U32 UR6, UR20, UR11, URZ ;  /* 0x0000000b140672a5 */ /* 0x000fe4000f8e00ff */
[----:B---3--:R-:W-:Y:S02]  /*1a30*/  UISETP.NE.AND UP0, UPT, UR12, 0x1, UPT ;  /* 0x000000010c00788c */ /* 0x008fe4000bf05270 */
[----:B------:R-:W-:-:S03]  /*1a40*/  USHF.R.U32.HI UR5, URZ, UR9, UR5 ;  /* 0x00000009ff057299 */ /* 0x000fc60008011605 */
[----:B------:R-:W-:Y:S01]  /*1a50*/  UMOV UR4, UR7 ;  /* 0x0000000700047c82 */ /* 0x000fe20008000000 */
[----:B------:R-:W-:Y:S02]  /*1a60*/  USEL UR5, UR46, UR5, !UP0 ;  /* 0x000000052e057287 */ /* 0x000fe4000c000000 */
[----:B------:R-:W-:Y:S02]  /*1a70*/  UISETP.NE.AND UP0, UPT, UR10, 0x1, UPT ;  /* 0x000000010a00788c */ /* 0x000fe4000bf05270 */
[----:B----4-:R-:W-:-:S04]  /*1a80*/  USHF.R.U32.HI UR4, URZ, UR13, UR4 ;  /* 0x0000000dff047299 */ /* 0x010fc80008011604 */
[----:B------:R-:W-:-:S04]  /*1a90*/  USEL UR4, UR20, UR4, !UP0 ;  /* 0x0000000414047287 */ /* 0x000fc8000c000000 */
[----:B------:R-:W-:Y:S02]  /*1aa0*/  UIADD3 UR6, UPT, UPT, -UR4, UR5, URZ ;  /* 0x0000000504067290 */ /* 0x000fe4000fffe1ff */
[----:B------:R-:W-:Y:S02]  /*1ab0*/  UIADD3 UR4, UPT, UPT, UR4, -UR5, URZ ;  /* 0x8000000504047290 */ /* 0x000fe4000fffe0ff */
[----:B------:R-:W-:Y:S02]  /*1ac0*/  UIMAD UR20, UR6, UR10, UR20 ;  /* 0x0000000a061472a4 */ /* 0x000fe4000f8e0214 */
[----:B------:R-:W-:-:S12]  /*1ad0*/  UIMAD UR46, UR4, UR12, UR46 ;  /* 0x0000000c042e72a4 */ /* 0x000fd8000f8e022e */
.L_x_19:
[----:B------:R-:W-:Y:S05]  /*1ae0*/  BRA.U !UP6, `(.L_x_20) ;  /* 0x000000010e0c7547 */ /* 0x000fea000b800000 */
[----:B------:R-:W-:Y:S01]  /*1af0*/  UCGABAR_WAIT ;  /* 0x0000000000007dc7 */ /* 0x000fe20008000000 */
[----:B------:R-:W-:Y:S01]  /*1b00*/  CCTL.IVALL ;  /* 0x00000000ff00798f */ /* 0x000fe20002000000 */
[----:B------:R-:W-:Y:S05]  /*1b10*/  BRA `(.L_x_21) ;  /* 0x0000000000047947 */ /* 0x000fea0003800000 */
.L_x_20:
[----:B------:R-:W-:Y:S06]  /*1b20*/  BAR.SYNC.DEFER_BLOCKING 0x0 ;  /* 0x0000000000007b1d */ /* 0x000fec0000010000 */
.L_x_21:
[----:B------:R-:W-:Y:S05]  /*1b30*/  BRA.U UP5, `(.L_x_22) ;  /* 0x0000003505547547 */ /* 0x000fea000b800000 */
[----:B------:R-:W2:Y:S01]  /*1b40*/  LDCU UR5, c[0x0][0x388] ;  /* 0x00007100ff0577ac */ /* 0x000ea20008000800 */
[----:B------:R-:W-:Y:S01]  /*1b50*/  PLOP3.LUT P1, PT, PT, PT, UP3, 0x80, 0x8 ;  /* 0x000000000008781c */ /* 0x000fe20003f2f038 */
[----:B------:R-:W-:Y:S01]  /*1b60*/  IMAD.MOV.U32 R2, RZ, RZ, RZ ;  /* 0x000000ffff027224 */ /* 0x000fe200078e00ff */
[----:B------:R-:W-:Y:S01]  /*1b70*/  ISETP.EQ.OR P2, PT, R3, RZ, P3 ;  /* 0x000000ff0300720c */ /* 0x000fe20001f42670 */
[----:B------:R-:W3:Y:S01]  /*1b80*/  LDCU UR6, c[0x0][0x38c] ;  /* 0x00007180ff0677ac */ /* 0x000ee20008000800 */
[----:B------:R-:W-:Y:S01]  /*1b90*/  PLOP3.LUT P1, PT, P1, PT, PT, 0x8, 0x80 ;  /* 0x000000000080781c */ /* 0x000fe20000f2e170 */
[----:B------:R-:W4:Y:S01]  /*1ba0*/  LDCU UR50, c[0x0][0x390] ;  /* 0x00007200ff3277ac */ /* 0x000f220008000800 */
[----:B------:R-:W-:Y:S02]  /*1bb0*/  USHF.L.U32 UR49, UR21, 0x6, URZ ;  /* 0x0000000615317899 */ /* 0x000fe400080006ff */
[----:B------:R-:W-:Y:S01]  /*1bc0*/  UISETP.NE.AND UP1, UPT, UR18, URZ, UPT ;  /* 0x000000ff1200728c */ /* 0x000fe2000bf25270 */
[----:B------:R-:W3:Y:S01]  /*1bd0*/  LDCU UR48, c[0x0][0x370] ;  /* 0x00006e00ff3077ac */ /* 0x000ee20008000800 */
[----:B--2---:R-:W-:Y:S01]  /*1be0*/  UIADD3 UR5, UPT, UPT, UR5, 0x1f, URZ ;  /* 0x0000001f05057890 */ /* 0x004fe2000fffe0ff */
[----:B------:R-:W2:Y:S03]  /*1bf0*/  LDCU.64 UR36, c[0x0][0x348] ;  /* 0x00006900ff2477ac */ /* 0x000ea60008000a00 */
[----:B------:R-:W-:-:S02]  /*1c00*/  USHF.R.S32.HI UR4, URZ, 0x1f, UR5 ;  /* 0x0000001fff047899 */ /* 0x000fc40008011405 */
[----:B------:R-:W-:Y:S02]  /*1c10*/  ULOP3.LUT UR49, UR49, 0x40, URZ, 0xc0, !UPT ;  /* 0x0000004031317892 */ /* 0x000fe4000f8ec0ff */
[----:B------:R-:W-:Y:S01]  /*1c20*/  ULEA.HI UR4, UR4, UR5, URZ, 0x5 ;  /* 0x0000000504047291 */ /* 0x000fe2000f8f28ff */
[----:B-1----:R-:W1:Y:S03]  /*1c30*/  LDCU UR47, c[0x0][0x374] ;  /* 0x00006e80ff2f77ac */ /* 0x002e660008000800 */
[----:B------:R-:W-:Y:S02]  /*1c40*/  USHF.R.S32.HI UR4, URZ, 0x5, UR4 ;  /* 0x00000005ff047899 */ /* 0x000fe40008011404 */
[----:B------:R-:W-:Y:S02]  /*1c50*/  USEL UR33, UR54, 0x2, UP1 ;  /* 0x0000000236217887 */ /* 0x000fe40008800000 */
[----:B---3--:R-:W-:Y:S01]  /*1c60*/  UIMAD UR4, UR4, UR6, URZ ;  /* 0x00000006040472a4 */ /* 0x008fe2000f8e02ff */
[----:B------:R-:W-:Y:S01]  /*1c70*/  UMOV UR23, 0x1 ;  /* 0x0000000100177882 */ /* 0x000fe20000000000 */
[----:B------:R-:W-:-:S02]  /*1c80*/  UMOV UR25, URZ ;  /* 0x000000ff00197c82 */ /* 0x000fc40008000000 */
[----:B----4-:R-:W-:Y:S01]  /*1c90*/  UIMAD UR50, UR4, UR50, URZ ;  /* 0x00000032043272a4 */ /* 0x010fe2000f8e02ff */
[----:B------:R-:W-:Y:S01]  /*1ca0*/  UMOV UR30, URZ ;  /* 0x000000ff001e7c82 */ /* 0x000fe20008000000 */
[----:B------:R-:W-:Y:S02]  /*1cb0*/  UMOV UR34, URZ ;  /* 0x000000ff00227c82 */ /* 0x000fe40008000000 */
[----:B------:R-:W-:Y:S02]  /*1cc0*/  UISETP.NE.AND UP2, UPT, UR50, URZ, UPT ;  /* 0x000000ff3200728c */ /* 0x000fe4000bf45270 */
[----:B------:R-:W-:-:S04]  /*1cd0*/  UISETP.LT.U32.AND UP0, UPT, UR50, 0x34, UPT ;  /* 0x000000343200788c */ /* 0x000fc8000bf01070 */
[----:B------:R-:W-:-:S04]  /*1ce0*/  USEL UR4, UR50, 0x34, UP0 ;  /* 0x0000003432047887 */ /* 0x000fc80008000000 */
[----:B------:R-:W-:Y:S02]  /*1cf0*/  UIADD3 UR5, UPT, UPT, UR4, -0x1, URZ ;  /* 0xffffffff04057890 */ /* 0x000fe4000fffe0ff */
[----:B------:R-:W-:Y:S02]  /*1d00*/  @!UP2 UIADD3 UR5, UPT, UPT, UR4, URZ, URZ ;  /* 0x000000ff0405a290 */ /* 0x000fe4000fffe0ff */
[----:B------:R-:W-:Y:S02]  /*1d10*/  UIADD3 UR45, UPT, UPT, UR50, -UR4, URZ ;  /* 0x80000004322d7290 */ /* 0x000fe4000fffe0ff */
[----:B-12---:R-:W-:-:S12]  /*1d20*/  UIADD3 UR51, UPT, UPT, UR5, 0x1, URZ ;  /* 0x0000000105337890 */ /* 0x006fd8000fffe0ff */
.L_x_40:
[----:B------:R-:W1:Y:S01]  /*1d30*/  S2UR UR31, SR_CgaCtaId ;  /* 0x00000000001f79c3 */ /* 0x000e620000008800 */
[----:B------:R-:W-:Y:S01]  /*1d40*/  UMOV UR4, 0x400 ;  /* 0x0000040000047882 */ /* 0x000fe20000000000 */
[----:B------:R-:W-:Y:S01]  /*1d50*/  MOV R0, UR23 ;  /* 0x0000001700007c02 */ /* 0x000fe20008000f00 */
[----:B------:R-:W-:Y:S02]  /*1d60*/  UISETP.NE.AND UP0, UPT, UR50, URZ, UPT ;  /* 0x000000ff3200728c */ /* 0x000fe4000bf05270 */
[----:B------:R-:W-:Y:S01]  /*1d70*/  ULEA UR10, UR20, UR49, 0x7 ;  /* 0x00000031140a7291 */ /* 0x000fe2000f8e38ff */
[----:B------:R-:W-:Y:S01]  /*1d80*/  SHF.L.U32 R0, R0, 0x1f, RZ ;  /* 0x0000001f00007819 */ /* 0x000fe200000006ff */
[----:B------:R-:W-:Y:S01]  /*1d90*/  UMOV UR24, URZ ;  /* 0x000000ff00187c82 */ /* 0x000fe20008000000 */
[----:B------:R-:W-:Y:S01]  /*1da0*/  UMOV UR13, URZ ;  /* 0x000000ff000d7c82 */ /* 0x000fe20008000000 */
[----:B------:R-:W-:Y:S01]  /*1db0*/  UMOV UR12, URZ ;  /* 0x000000ff000c7c82 */ /* 0x000fe20008000000 */
[----:B-1----:R-:W-:-:S04]  /*1dc0*/  ULEA UR31, UR31, UR4, 0x18 ;  /* 0x000000041f1f7291 */ /* 0x002fc8000f8ec0ff */
[----:B------:R-:W-:-:S09]  /*1dd0*/  ULEA UR4, UR25, UR31, 0x3 ;  /* 0x0000001f19047291 */ /* 0x000fd2000f8e18ff */
[----:B------:R1:W2:Y:S01]  /*1de0*/  SYNCS.PHASECHK.TRANS64.TRYWAIT P0, [UR4+0x1a0], R0 ;  /* 0x0001a000ff0075a7 */ /* 0x0002a20008001104 */
[----:B------:R-:W-:-:S04]  /*1df0*/  ULEA.HI UR4, UR46, UR46, URZ, 0x1 ;  /* 0x0000002e2e047291 */ /* 0x000fc8000f8f08ff */
[----:B------:R-:W-:-:S04]  /*1e00*/  USHF.L.U32 UR4, UR4, 0x6, URZ ;  /* 0x0000000604047899 */ /* 0x000fc800080006ff */
[----:B------:R-:W-:Y:S01]  /*1e10*/  ULOP3.LUT UR35, UR49, 0xffffff80, UR4, 0xf8, !UPT ;  /* 0xffffff8031237892 */ /* 0x000fe2000f8ef804 */
[----:B------:R-:W-:Y:S11]  /*1e20*/  BRA.U !UP0, `(.L_x_23) ;  /* 0x00000005085c7547 */ /* 0x000ff6000b800000 */
[----:B------:R-:W3:Y:S01]  /*1e30*/  LDCU.128 UR16, c[0x0][0x480] ;  /* 0x00009000ff1077ac */ /* 0x000ee20008000c00 */
[----:B------:R-:W4:Y:S01]  /*1e40*/  LDCU.64 UR20, c[0x0][0x490] ;  /* 0x00009200ff1477ac */ /* 0x000f220008000a00 */
[----:B------:R-:W1:Y:S01]  /*1e50*/  LDCU.64 UR12, c[0x0][0x4b0] ;  /* 0x00009600ff0c77ac */ /* 0x000e620008000a00 */
[----:B------:R-:W1:Y:S01]  /*1e60*/  LDCU.64 UR8, c[0x0][0x4d0] ;  /* 0x00009a00ff0877ac */ /* 0x000e620008000a00 */
[----:B------:R-:W1:Y:S01]  /*1e70*/  LDCU UR43, c[0x0][0x390] ;  /* 0x00007200ff2b77ac */ /* 0x000e620008000800 */
[----:B---3--:R-:W-:Y:S02]  /*1e80*/  UIMAD.WIDE.U32 UR4, UR35, UR17, URZ ;  /* 0x00000011230472a5 */ /* 0x008fe4000f8e00ff */
[----:B------:R-:W-:Y:S01]  /*1e90*/  UISETP.NE.AND UP0, UPT, UR16, 0x1, UPT ;  /* 0x000000011000788c */ /* 0x000fe2000bf05270 */
[----:B------:R-:W3:Y:S04]  /*1ea0*/  LDCU UR44, c[0x0][0x38c] ;  /* 0x00007180ff2c77ac */ /* 0x000ee80008000800 */
[----:B------:R-:W-:Y:S01]  /*1eb0*/  UMOV UR4, UR5 ;  /* 0x0000000500047c82 */ /* 0x000fe20008000000 */
[----:B------:R-:W1:Y:S01]  /*1ec0*/  LDCU.64 UR14, c[0x0][0x4b8] ;  /* 0x00009700ff0e77ac */ /* 0x000e620008000a00 */
[----:B------:R-:W-:-:S02]  /*1ed0*/  USHF.R.U32.HI UR6, URZ, UR18, UR4 ;  /* 0x00000012ff067299 */ /* 0x000fc40008011604 */
[----:B------:R-:W-:Y:S02]  /*1ee0*/  UIADD3 UR34, UPT, UPT, UR51, UR30, URZ ;  /* 0x0000001e33227290 */ /* 0x000fe4000fffe0ff */
[----:B------:R-:W-:Y:S02]  /*1ef0*/  USEL UR6, UR35, UR6, !UP0 ;  /* 0x0000000623067287 */ /* 0x000fe4000c000000 */
[----:B------:R-:W-:Y:S02]  /*1f00*/  UISETP.NE.AND UP0, UPT, UR19, 0x1, UPT ;  /* 0x000000011300788c */ /* 0x000fe4000bf05270 */
[----:B----4-:R-:W-:Y:S02]  /*1f10*/  UIMAD.WIDE.U32 UR4, UR6, UR20, URZ ;  /* 0x00000014060472a5 */ /* 0x010fe4000f8e00ff */
[----:B------:R-:W-:Y:S01]  /*1f20*/  UIADD3 UR7, UPT, UPT, -UR6, URZ, URZ ;  /* 0x000000ff06077290 */ /* 0x000fe2000fffe1ff */
[----:B------:R-:W-:-:S03]  /*1f30*/  UMOV UR24, URZ ;  /* 0x000000ff00187c82 */ /* 0x000fc60008000000 */
[----:B------:R-:W-:Y:S01]  /*1f40*/  UIMAD UR7, UR16, UR7, UR35 ;  /* 0x00000007100772a4 */ /* 0x000fe2000f8e0223 */
[----:B------:R-:W-:Y:S02]  /*1f50*/  UMOV UR4, UR5 ;  /* 0x0000000500047c82 */ /* 0x000fe40008000000 */
[----:B------:R-:W-:Y:S02]  /*1f60*/  USHF.R.U32.HI UR21, URZ, UR21, UR4 ;  /* 0x00000015ff157299 */ /* 0x000fe40008011604 */
[----:B------:R-:W4:Y:S02]  /*1f70*/  LDCU.64 UR4, c[0x0][0x4d8] ;  /* 0x00009b00ff0477ac */ /* 0x000f240008000a00 */
[----:B------:R-:W-:-:S04]  /*1f80*/  USEL UR21, UR6, UR21, !UP0 ;  /* 0x0000001506157287 */ /* 0x000fc8000c000000 */
[----:B------:R-:W-:-:S04]  /*1f90*/  UIADD3 UR20, UPT, UPT, -UR21, URZ, URZ ;  /* 0x000000ff15147290 */ /* 0x000fc8000fffe1ff */
[----:B------:R-:W-:Y:S02]  /*1fa0*/  UIMAD UR20, UR19, UR20, UR6 ;  /* 0x00000014131472a4 */ /* 0x000fe4000f8e0206 */
[----:B-1----:R-:W-:Y:S02]  /*1fb0*/  UIMAD UR19, UR7, UR12, UR8 ;  /* 0x0000000c071372a4 */ /* 0x002fe4000f8e0208 */
[----:B------:R-:W-:Y:S01]  /*1fc0*/  UIMAD UR20, UR20, UR13, UR9 ;  /* 0x0000000d141472a4 */ /* 0x000fe2000f8e0209 */
[----:B------:R-:W-:Y:S01]  /*1fd0*/  UMOV UR6, UR25 ;  /* 0x0000001900067c82 */ /* 0x000fe20008000000 */
[----:B------:R-:W-:Y:S01]  /*1fe0*/  UMOV UR12, URZ ;  /* 0x000000ff000c7c82 */ /* 0x000fe20008000000 */
[----:B---3--:R-:W-:-:S09]  /*1ff0*/  UMOV UR13, URZ ;  /* 0x000000ff000d7c82 */ /* 0x008fd20008000000 */
.L_x_29:
[----:B------:R-:W-:Y:S01]  /*2000*/  @!P3 MOV R3, 0x2000 ;  /* 0x000020000003b802 */ /* 0x000fe20000000f00 */
[----:B------:R-:W-:Y:S01]  /*2010*/  ULEA UR17, UR6, UR31, 0x3 ;  /* 0x0000001f06117291 */ /* 0x000fe2000f8e18ff */
[----:B-12---:R-:W-:Y:S11]  /*2020*/  @P0 BRA `(.L_x_24) ;  /* 0x0000000000100947 */ /* 0x006ff60003800000 */
[----:B------:R-:W-:Y:S04]  /*2030*/  MOV R0, UR23 ;  /* 0x0000001700007c02 */ /* 0x000fe80008000f00 */
[----:B------:R-:W-:Y:S04]  /*2040*/  SHF.L.U32 R5, R0, 0x1f, RZ ;  /* 0x0000001f00057819 */ /* 0x000fe800000006ff */
[----:B------:R-:W1:Y:S02]  /*2050*/  SYNCS.PHASECHK.TRANS64.TRYWAIT P0, [UR17+0x1a0], R5 ;  /* 0x0001a005ff0075a7 */ /* 0x000e640008001111 */
[----:B-1----:R-:W-:Y:S05]  /*2060*/  @!P0 BRA `(.L_x_25) ;  /* 0x0000008000b48947 */ /* 0x002fea0003800000 */
.L_x_24:
[----:B------:R2:W-:Y:S01]  /*2070*/  @!P3 SYNCS.ARRIVE.TRANS64 RZ, [UR17], R3 ;  /* 0x00000003ffffb9a7 */ /* 0x0005e20008000011 */
[----:B------:R-:W-:Y:S04]  /*2080*/  ULOP3.LUT UR7, UR33, 0x2, URZ, 0xfc, !UPT ;  /* 0x0000000221077892 */ /* 0x000fe8000f8efcff */
[----:B------:R-:W-:Y:S09]  /*2090*/  UISETP.NE.AND UP0, UPT, UR7, 0x2, UPT ;  /* 0x000000020700788c */ /* 0x000ff2000bf05270 */
[----:B------:R-:W-:Y:S05]  /*20a0*/  BRA.U UP0, `(.L_x_26) ;  /* 0x0000000100047547 */ /* 0x000fea000b800000 */
[----:B----4-:R-:W-:Y:S05]  /*20b0*/  BPT.TRAP 0x1 ;  /* 0x000000040000795c */ /* 0x010fea0000300000 */
.L_x_26:
[----:B------:R-:W-:Y:S04]  /*20c0*/  BSSY.RECONVERGENT B0, `(.L_x_27) ;  /* 0x0000003000007945 */ /* 0x000fe80003800200 */
[----:B------:R-:W-:Y:S05]  /*20d0*/  @P2 BRA `(.L_x_28) ;  /* 0x0000000000042947 */ /* 0x000fea0003800000 */
[----:B----4-:R-:W-:Y:S05]  /*20e0*/  BPT.TRAP 0x1 ;  /* 0x000000040000795c */ /* 0x010fea0000300000 */
.L_x_28:
[----:B----4-:R-:W-:Y:S05]  /*20f0*/  BSYNC.RECONVERGENT B0 ;  /* 0x0000000000007941 */ /* 0x010fea0003800200 */
.L_x_27:
[----:B------:R-:W-:Y:S02]  /*2100*/  UIADD3 UR7, UPT, UPT, UR6, 0x1, URZ ;  /* 0x0000000106077890 */ /* 0x000fe4000fffe0ff */
[----:B------:R-:W-:Y:S02]  /*2110*/  UIADD3 UR28, UP1, UPT, UR36, 0x80, URZ ;  /* 0x00000080241c7890 */ /* 0x000fe4000ff3e0ff */
[----:B------:R-:W-:Y:S02]  /*2120*/  UISETP.NE.AND UP0, UPT, UR7, 0x34, UPT ;  /* 0x000000340700788c */ /* 0x000fe4000bf05270 */
[----:B------:R-:W-:Y:S02]  /*2130*/  ULOP3.LUT UR17, UR17, 0xfefffff8, URZ, 0xc0, !UPT ;  /* 0xfefffff811117892 */ /* 0x000fe4000f8ec0ff */
[----:B------:R-:W-:Y:S02]  /*2140*/  USEL UR8, URZ, 0x1, UP0 ;  /* 0x00000001ff087887 */ /* 0x000fe40008000000 */
[----:B------:R-:W-:Y:S02]  /*2150*/  USEL UR25, UR7, URZ, UP0 ;  /* 0x000000ff07197287 */ /* 0x000fe40008000000 */
[----:B------:R-:W-:Y:S02]  /*2160*/  ULOP3.LUT UR23, UR23, UR8, URZ, 0x3c, !UPT ;  /* 0x0000000817177292 */ /* 0x000fe4000f8e3cff */
[----:B------:R-:W-:Y:S02]  /*2170*/  ULEA UR7, UR25, UR31, 0x3 ;  /* 0x0000001f19077291 */ /* 0x000fe4000f8e18ff */
[----:B------:R-:W-:Y:S02]  /*2180*/  ULEA UR8, UR6, UR31, 0xb ;  /* 0x0000001f06087291 */ /* 0x000fe4000f8e58ff */
[----:B------:R-:W-:Y:S01]  /*2190*/  USHF.L.U32 UR18, UR24, 0x5, URZ ;  /* 0x0000000518127899 */ /* 0x000fe200080006ff */
[----:B-1----:R-:W-:Y:S01]  /*21a0*/  MOV R0, UR23 ;  /* 0x0000001700007c02 */ /* 0x002fe20008000f00 */
[----:B------:R-:W-:Y:S02]  /*21b0*/  UIADD3.X UR29, UPT, UPT, URZ, UR37, URZ, UP1, !UPT ;  /* 0x00000025ff1d7290 */ /* 0x000fe40008ffe4ff */
[----:B------:R-:W-:Y:S01]  /*21c0*/  UIADD3 UR16, UPT, UPT, UR8, 0x4500, URZ ;  /* 0x0000450008107890 */ /* 0x000fe2000fffe0ff */
[----:B--2---:R-:W-:Y:S01]  /*21d0*/  SHF.L.U32 R3, R0, 0x1f, RZ ;  /* 0x0000001f00037819 */ /* 0x004fe200000006ff */
[----:B------:R-:W-:Y:S02]  /*21e0*/  UIADD3 UR26, UP0, UPT, UR36, 0x180, URZ ;  /* 0x00000180241a7890 */ /* 0x000fe4000ff1e0ff */
[----:B------:R-:W-:Y:S01]  /*21f0*/  UIADD3 UR8, UPT, UPT, UR8, 0x1e500, URZ ;  /* 0x0001e50008087890 */ /* 0x000fe2000fffe0ff */
[----:B------:R3:W1:Y:S01]  /*2200*/  SYNCS.PHASECHK.TRANS64.TRYWAIT P0, [UR7+0x1a0], R3 ;  /* 0x0001a003ff0075a7 */ /* 0x0006620008001107 */
[----:B------:R-:W-:Y:S02]  /*2210*/  UIMAD UR7, UR12, UR14, UR4 ;  /* 0x0000000e0c0772a4 */ /* 0x000fe4000f8e0204 */
[----:B------:R-:W-:Y:S02]  /*2220*/  UIMAD UR6, UR13, UR15, UR5 ;  /* 0x0000000f0d0672a4 */ /* 0x000fe4000f8e0205 */
[----:B------:R-:W-:Y:S02]  /*2230*/  UIADD3.X UR27, UPT, UPT, URZ, UR37, URZ, UP0, !UPT ;  /* 0x00000025ff1b7290 */ /* 0x000fe400087fe4ff */
[----:B------:R-:W-:Y:S02]  /*2240*/  UPRMT UR6, UR7, 0x40, UR6 ;  /* 0x0000004007067896 */ /* 0x000fe40008000006 */
[----:B------:R-:W-:Y:S02]  /*2250*/  UIADD3 UR32, UPT, UPT, UR12, 0x1, URZ ;  /* 0x000000010c207890 */ /* 0x000fe4000fffe0ff */
[----:B------:R-:W-:Y:S02]  /*2260*/  UPRMT UR6, UR6, 0x5410, URZ ;  /* 0x0000541006067896 */ /* 0x000fe400080000ff */
[----:B------:R-:W-:Y:S02]  /*2270*/  UISETP.NE.AND UP2, UPT, UR32, UR44, UPT ;  /* 0x0000002c2000728c */ /* 0x000fe4000bf45270 */
[----:B------:R-:W-:Y:S02]  /*2280*/  UIADD3 UR22, UPT, UPT, UR13, 0x1, URZ ;  /* 0x000000010d167890 */ /* 0x000fe4000fffe0ff */
[----:B------:R-:W-:Y:S02]  /*2290*/  UIADD3 UR30, UPT, UPT, UR30, 0x1, URZ ;  /* 0x000000011e1e7890 */ /* 0x000fe4000fffe0ff */
[----:B------:R-:W-:Y:S01]  /*22a0*/  UIADD3 UR7, UPT, UPT, UR24, 0x1, URZ ;  /* 0x0000000118077890 */ /* 0x000fe2000fffe0ff */
[----:B------:R-:W-:Y:S01]  /*22b0*/  UMOV UR40, 0x0 ;  /* 0x0000000000287882 */ /* 0x000fe20000000000 */
[----:B------:R-:W-:Y:S01]  /*22c0*/  UMOV UR41, 0x10000000 ;  /* 0x1000000000297882 */ /* 0x000fe20000000000 */
[----:B------:R-:W-:Y:S01]  /*22d0*/  UMOV UR9, UR17 ;  /* 0x0000001100097c82 */ /* 0x000fe20008000000 */
[----:B------:R2:W-:Y:S01]  /*22e0*/  UTMALDG.4D.IM2COL.2CTA [UR16], [UR28], UR6, desc[UR40] ;  /* 0x000028101c0073b4 */ /* 0x0005e20008259006 */
[----:B------:R-:W-:Y:S01]  /*22f0*/  @UP2 UIADD3 UR22, UPT, UPT, UR13, URZ, URZ ;  /* 0x000000ff0d162290 */ /* 0x000fe2000fffe0ff */
[----:B------:R-:W-:Y:S03]  /*2300*/  UMOV UR11, UR18 ;  /* 0x00000012000b7c82 */ /* 0x000fe60008000000 */
[----:B------:R-:W-:Y:S01]  /*2310*/  UISETP.NE.AND UP0, UPT, UR22, UR43, UPT ;  /* 0x0000002b1600728c */ /* 0x000fe2000bf05270 */
[----:B------:R4:W-:Y:S10]  /*2320*/  UTMALDG.4D.2CTA [UR8], [UR26], desc[UR40] ;  /* 0x000028081a0075b4 */ /* 0x0009f40008219000 */
[----:B------:R-:W-:Y:S07]  /*2330*/  @UP0 UIADD3 UR7, UPT, UPT, UR24, URZ, URZ ;  /* 0x000000ff18070290 */ /* 0x000fee000fffe0ff */
[----:B------:R-:W-:Y:S01]  /*2340*/  UMOV UR24, UR7 ;  /* 0x0000000700187c82 */ /* 0x000fe20008000000 */
[----:B--2---:R-:W-:Y:S01]  /*2350*/  UMOV UR6, UR25 ;  /* 0x0000001900067c82 */ /* 0x004fe20008000000 */
[----:B----4-:R-:W-:Y:S02]  /*2360*/  USEL UR13, UR22, URZ, UP0 ;  /* 0x000000ff160d7287 */ /* 0x010fe40008000000 */
[----:B------:R-:W-:Y:S02]  /*2370*/  UISETP.NE.AND UP0, UPT, UR30, UR34, UPT ;  /* 0x000000221e00728c */ /* 0x000fe4000bf05270 */
[----:B------:R-:W-:Y:S07]  /*2380*/  USEL UR12, UR32, URZ, UP2 ;  /* 0x000000ff200c7287 */ /* 0x000fee0009000000 */
[----:B---3--:R-:W-:Y:S05]  /*2390*/  BRA.U UP0, `(.L_x_29) ;  /* 0xfffffffd00187547 */ /* 0x008fea000b83ffff */
.L_x_23:
[----:B------:R-:W-:Y:S01]  /*23a0*/  ULEA UR4, UR25, UR31, 0x3 ;  /* 0x0000001f19047291 */ /* 0x000fe2000f8e18ff */
[----:B-1----:R-:W-:Y:S01]  /*23b0*/  MOV R0, UR23 ;  /* 0x0000001700007c02 */ /* 0x002fe20008000f00 */
[----:B------:R-:W-:Y:S01]  /*23c0*/  @!P1 SYNCS.ARRIVE.TRANS64.A1T0 RZ, [UR31+0x368], RZ ;  /* 0x000368ffffff99a7 */ /* 0x000fe2000810001f */
[----:B------:R-:W-:Y:S02]  /*23d0*/  UISETP.GE.AND UP0, UPT, UR45, 0x1, UPT ;  /* 0x000000012d00788c */ /* 0x000fe4000bf06270 */
[----:B------:R-:W-:-:S04]  /*23e0*/  SHF.L.U32 R0, R0, 0x1f, RZ ;  /* 0x0000001f00007819 */ /* 0x000fc800000006ff */
[----:B--2---:R1:W2:Y:S03]  /*23f0*/  SYNCS.PHASECHK.TRANS64.TRYWAIT P0, [UR4+0x1a0], R0 ;  /* 0x0001a000ff0075a7 */ /* 0x0042a60008001104 */
[----:B------:R-:W-:Y:S05]  /*2400*/  BRA.U !UP0, `(.L_x_30) ;  /* 0x0000000508587547 */ /* 0x000fea000b800000 */
        /* <DEDUP_REMOVED lines=16> */
[----:B------:R-:W-:-:S03]  /*2510*/  UMOV UR32, UR45 ;  /* 0x0000002d00207c82 */ /* 0x000fc60008000000 */
        /* <DEDUP_REMOVED lines=9> */
[----:B---3--:R-:W-:-:S11]  /*25b0*/  UMOV UR6, UR25 ;  /* 0x0000001900067c82 */ /* 0x008fd60008000000 */
.L_x_36:
[----:B------:R-:W-:Y:S01]  /*25c0*/  @!P3 MOV R3, 0x2000 ;  /* 0x000020000003b802 */ /* 0x000fe20000000f00 */
[----:B------:R-:W-:Y:S01]  /*25d0*/  ULEA UR17, UR6, UR31, 0x3 ;  /* 0x0000001f06117291 */ /* 0x000fe2000f8e18ff */
[----:B-12---:R-:W-:Y:S11]  /*25e0*/  @P0 BRA `(.L_x_31) ;  /* 0x0000000000100947 */ /* 0x006ff60003800000 */
[----:B------:R-:W-:Y:S04]  /*25f0*/  MOV R0, UR23 ;  /* 0x0000001700007c02 */ /* 0x000fe80008000f00 */
[----:B------:R-:W-:Y:S04]  /*2600*/  SHF.L.U32 R5, R0, 0x1f, RZ ;  /* 0x0000001f00057819 */ /* 0x000fe800000006ff */
[----:B------:R-:W1:Y:S02]  /*2610*/  SYNCS.PHASECHK.TRANS64.TRYWAIT P0, [UR17+0x1a0], R5 ;  /* 0x0001a005ff0075a7 */ /* 0x000e640008001111 */
[----:B-1----:R-:W-:Y:S05]  /*2620*/  @!P0 BRA `(.L_x_32) ;  /* 0x0000007c005c8947 */ /* 0x002fea0003800000 */
.L_x_31:
[----:B------:R2:W-:Y:S01]  /*2630*/  @!P3 SYNCS.ARRIVE.TRANS64 RZ, [UR17], R3 ;  /* 0x00000003ffffb9a7 */ /* 0x0005e20008000011 */
[----:B------:R-:W-:Y:S04]  /*2640*/  ULOP3.LUT UR7, UR33, 0x2, URZ, 0xfc, !UPT ;  /* 0x0000000221077892 */ /* 0x000fe8000f8efcff */
[----:B------:R-:W-:Y:S09]  /*2650*/  UISETP.NE.AND UP0, UPT, UR7, 0x2, UPT ;  /* 0x000000020700788c */ /* 0x000ff2000bf05270 */
[----:B------:R-:W-:Y:S05]  /*2660*/  BRA.U UP0, `(.L_x_33) ;  /* 0x0000000100047547 */ /* 0x000fea000b800000 */
[----:B----4-:R-:W-:Y:S05]  /*2670*/  BPT.TRAP 0x1 ;  /* 0x000000040000795c */ /* 0x010fea0000300000 */
.L_x_33:
[----:B------:R-:W-:Y:S04]  /*2680*/  BSSY.RECONVERGENT B0, `(.L_x_34) ;  /* 0x0000003000007945 */ /* 0x000fe80003800200 */
[----:B------:R-:W-:Y:S05]  /*2690*/  @P2 BRA `(.L_x_35) ;  /* 0x0000000000042947 */ /* 0x000fea0003800000 */
[----:B----4-:R-:W-:Y:S05]  /*26a0*/  BPT.TRAP 0x1 ;  /* 0x000000040000795c */ /* 0x010fea0000300000 */
.L_x_35:
[----:B----4-:R-:W-:Y:S05]  /*26b0*/  BSYNC.RECONVERGENT B0 ;  /* 0x0000000000007941 */ /* 0x010fea0003800200 */
.L_x_34:
        /* <DEDUP_REMOVED lines=25> */
[----:B------:R-:W-:Y:S01]  /*2850*/  UIADD3 UR7, UPT, UPT, UR24, 0x1, URZ ;  /* 0x0000000118077890 */ /* 0x000fe2000fffe0ff */
[----:B------:R-:W-:Y:S01]  /*2860*/  UMOV UR40, 0x0 ;  /* 0x0000000000287882 */ /* 0x000fe20000000000 */
[----:B------:R-:W-:Y:S01]  /*2870*/  UMOV UR41, 0x10000000 ;  /* 0x1000000000297882 */ /* 0x000fe20000000000 */
[----:B------:R-:W-:Y:S01]  /*2880*/  UMOV UR9, UR17 ;  /* 0x0000001100097c82 */ /* 0x000fe20008000000 */
[----:B------:R2:W-:Y:S01]  /*2890*/  UTMALDG.4D.IM2COL.2CTA [UR16], [UR28], UR6, desc[UR40] ;  /* 0x000028101c0073b4 */ /* 0x0005e20008259006 */
[----:B------:R-:W-:Y:S02]  /*28a0*/  UMOV UR11, UR18 ;  /* 0x00000012000b7c82 */ /* 0x000fe40008000000 */
[----:B------:R-:W-:Y:S04]  /*28b0*/  @UP2 UIADD3 UR22, UPT, UPT, UR13, URZ, URZ ;  /* 0x000000ff0d162290 */ /* 0x000fe8000fffe0ff */
[----:B------:R-:W-:Y:S01]  /*28c0*/  UISETP.NE.AND UP0, UPT, UR22, UR43, UPT ;  /* 0x0000002b1600728c */ /* 0x000fe2000bf05270 */
[----:B------:R4:W-:Y:S10]  /*28d0*/  UTMALDG.4D.2CTA [UR8], [UR26], desc[UR40] ;  /* 0x000028081a0075b4 */ /* 0x0009f40008219000 */
[----:B------:R-:W-:Y:S07]  /*28e0*/  @UP0 UIADD3 UR7, UPT, UPT, UR24, URZ, URZ ;  /* 0x000000ff18070290 */ /* 0x000fee000fffe0ff */
[----:B------:R-:W-:Y:S01]  /*28f0*/  UMOV UR24, UR7 ;  /* 0x0000000700187c82 */ /* 0x000fe20008000000 */
[----:B--2---:R-:W-:Y:S02]  /*2900*/  UIADD3 UR6, UPT, UPT, UR32, -0x1, URZ ;  /* 0xffffffff20067890 */ /* 0x004fe4000fffe0ff */
[----:B----4-:R-:W-:Y:S02]  /*2910*/  USEL UR13, UR22, URZ, UP0 ;  /* 0x000000ff160d7287 */ /* 0x010fe40008000000 */
[----:B------:R-:W-:Y:S02]  /*2920*/  UISETP.GT.U32.AND UP0, UPT, UR32, 0x1, UPT ;  /* 0x000000012000788c */ /* 0x000fe4000bf04070 */
[----:B------:R-:W-:Y:S01]  /*2930*/  USEL UR12, UR30, URZ, UP2 ;  /* 0x000000ff1e0c7287 */ /* 0x000fe20009000000 */
[----:B------:R-:W-:Y:S01]  /*2940*/  UMOV UR32, UR6 ;  /* 0x0000000600207c82 */ /* 0x000fe20008000000 */
[----:B------:R-:W-:Y:S05]  /*2950*/  UMOV UR6, UR25 ;  /* 0x0000001900067c82 */ /* 0x000fea0008000000 */
[----:B---3--:R-:W-:Y:S05]  /*2960*/  BRA.U UP0, `(.L_x_36) ;  /* 0xfffffffd00147547 */ /* 0x008fea000b83ffff */
.L_x_30:
[----:B------:R-:W-:Y:S01]  /*2970*/  SHF.L.U32 R3, R2, 0x1f, RZ ;  /* 0x0000001f02037819 */ /* 0x000fe200000006ff */
[----:B------:R-:W-:-:S03]  /*2980*/  NOP ;  /* 0x0000000000007918 */ /* 0x000fc60000000000 */
[----:B-12---:R-:W1:Y:S02]  /*2990*/  SYNCS.PHASECHK.TRANS64.TRYWAIT P0, [UR31+0x370], R3 ;  /* 0x00037003ff0075a7 */ /* 0x006e64000800111f */
[----:B-1----:R-:W-:Y:S05]  /*29a0*/  @!P0 BRA `(.L_x_37) ;  /* 0x0000007800948947 */ /* 0x002fea0003800000 */
.L_x_169:
[----:B------:R-:W2:Y:S01]  /*29b0*/  LDS.128 R4, [UR31+0x3b0] ;  /* 0x0003b01fff047984 */ /* 0x000ea20008000c00 */
[----:B------:R-:W-:Y:S02]  /*29c0*/  UIADD3 UR4, UPT, UPT, UR31, 0x378, URZ ;  /* 0x000003781f047890 */ /* 0x000fe4000fffe0ff */
[----:B------:R-:W-:Y:S01]  /*29d0*/  UISETP.GE.AND UP0, UPT, UR39, 0x1, UPT ;  /* 0x000000012700788c */ /* 0x000fe2000bf06270 */
[----:B------:R-:W-:Y:S01]  /*29e0*/  @!PT LDS RZ, [RZ] ;  /* 0x00000000fffff984 */ /* 0x000fe20000000800 */
[----:B------:R-:W-:Y:S01]  /*29f0*/  @!PT LDS RZ, [RZ] ;  /* 0x00000000fffff984 */ /* 0x000fe20000000800 */
[----:B------:R-:W-:Y:S01]  /*2a00*/  @!PT LDS RZ, [RZ] ;  /* 0x00000000fffff984 */ /* 0x000fe20000000800 */
[----:B------:R-:W-:Y:S01]  /*2a10*/  @!PT LDS RZ, [RZ] ;  /* 0x00000000fffff984 */ /* 0x000fe20000000800 */
[----:B------:R3:W-:Y:S06]  /*2a20*/  MEMBAR.ALL.CTA ;  /* 0x0000000000007992 */ /* 0x0007ec0000008000 */
[----:B---3--:R-:W3:Y:S01]  /*2a30*/  FENCE.VIEW.ASYNC.S ;  /* 0x00000000000073c6 */ /* 0x008ee20000000000 */
[----:B------:R-:W-:-:S09]  /*2a40*/  UPRMT UR4, URZ, 0x654, UR4 ;  /* 0x00000654ff047896 */ /* 0x000fd20008000004 */
[----:B---3--:R-:W-:Y:S01]  /*2a50*/  SYNCS.ARRIVE.TRANS64.RED.A1T0 RZ, [UR4], RZ ;  /* 0x000000ffffff79a7 */ /* 0x008fe20008100404 */
[----:B--2---:R-:W-:-:S13]  /*2a60*/  LOP3.LUT P0, RZ, R6, 0x1, RZ, 0xc0, !PT ;  /* 0x0000000106ff7812 */ /* 0x004fda000780c0ff */
[----:B------:R-:W-:Y:S01]  /*2a70*/  VOTEU.ANY UP1, P0 ;  /* 0x0000000000ff7886 */ /* 0x000fe20000020100 */
[----:B------:R-:W-:-:S13]  /*2a80*/  PLOP3.LUT P0, PT, PT, PT, UP1, 0x80, 0x8 ;  /* 0x000000000008781c */ /* 0x000fda0003f0f018 */
[----:B-1----:R-:W-:Y:S02]  /*2a90*/  @P0 MOV R0, R4 ;  /* 0x0000000400000202 */ /* 0x002fe40000000f00 */
[----:B------:R-:W-:Y:S02]  /*2aa0*/  @P0 LOP3.LUT R4, R5, 0xffff, RZ, 0xc0, !PT ;  /* 0x0000ffff05040812 */ /* 0x000fe400078ec0ff */
[----:B------:R-:W-:Y:S02]  /*2ab0*/  @P0 R2UR UR6, R0 ;  /* 0x00000000000602ca */ /* 0x000fe400000e0000 */
[----:B------:R-:W-:-:S11]  /*2ac0*/  @P0 R2UR UR5, R4 ;  /* 0x00000000040502ca */ /* 0x000fd600000e0000 */
[----:B------:R-:W-:Y:S02]  /*2ad0*/  @UP1 UMOV UR42, UR6 ;  /* 0x00000006002a1c82 */ /* 0x000fe40008000000 */
[----:B------:R-:W-:Y:S01]  /*2ae0*/  @UP1 UMOV UR38, UR5 ;  /* 0x0000000500261c82 */ /* 0x000fe20008000000 */
[----:B------:R-:W-:Y:S05]  /*2af0*/  BRA.U !UP0, `(.L_x_38) ;  /* 0x0000000108d47547 */ /* 0x000fea000b800000 */
[----:B------:R-:W1:Y:S01]  /*2b00*/  LDCU.128 UR16, c[0x0][0xb10] ;  /* 0x00016200ff1077ac */ /* 0x000e620008000c00 */
[----:B------:R-:W2:Y:S01]  /*2b10*/  LDCU UR21, c[0x0][0xb20] ;  /* 0x00016400ff1577ac */ /* 0x000ea20008000800 */
[----:B------:R-:W3:Y:S01]  /*2b20*/  LDCU UR20, c[0x0][0xb0c] ;  /* 0x00016180ff1477ac */ /* 0x000ee20008000800 */
[----:B------:R-:W4:Y:S01]  /*2b30*/  LDCU.64 UR8, c[0x0][0xb28] ;  /* 0x00016500ff0877ac */ /* 0x000f220008000a00 */
[----:B------:R-:W-:Y:S02]  /*2b40*/  UISETP.NE.AND UP3, UPT, UR39, 0x1, UPT ;  /* 0x000000012700788c */ /* 0x000fe4000bf65270 */
[----:B-1----:R-:W-:Y:S02]  /*2b50*/  UIMAD.WIDE.U32 UR4, UR47, UR19, URZ ;  /* 0x000000132f0472a5 */ /* 0x002fe4000f8e00ff */
[----:B------:R-:W-:Y:S02]  /*2b60*/  UIMAD.WIDE.U32 UR6, UR48, UR16, URZ ;  /* 0x00000010300672a5 */ /* 0x000fe4000f8e00ff */
[----:B------:R-:W-:-:S02]  /*2b70*/  UISETP.NE.AND UP0, UPT, UR18, 0x1, UPT ;  /* 0x000000011200788c */ /* 0x000fc4000bf05270 */
[----:B------:R-:W-:Y:S01]  /*2b80*/  UIMAD.WIDE.U32 UR14, UR38, UR19, URZ ;  /* 0x00000013260e72a5 */ /* 0x000fe2000f8e00ff */
[----:B------:R-:W-:Y:S02]  /*2b90*/  UMOV UR4, UR5 ;  /* 0x0000000500047c82 */ /* 0x000fe40008000000 */
[----:B------:R-:W-:Y:S01]  /*2ba0*/  UMOV UR6, UR7 ;  /* 0x0000000700067c82 */ /* 0x000fe20008000000 */
[----:B--2---:R-:W-:Y:S02]  /*2bb0*/  USHF.R.U32.HI UR4, URZ, UR21, UR4 ;  /* 0x00000015ff047299 */ /* 0x004fe40008011604 */
[----:B---3--:R-:W-:Y:S02]  /*2bc0*/  UISETP.NE.AND UP2, UPT, UR20, 0x1, UPT ;  /* 0x000000011400788c */ /* 0x008fe4000bf45270 */
[----:B------:R-:W-:Y:S02]  /*2bd0*/  USHF.R.U32.HI UR6, URZ, UR17, UR6 ;  /* 0x00000011ff067299 */ /* 0x000fe40008011606 */
[----:B------:R-:W-:-:S02]  /*2be0*/  USEL UR5, UR47, UR4, !UP0 ;  /* 0x000000042f057287 */ /* 0x000fc4000c000000 */
[----:B------:R-:W-:Y:S02]  /*2bf0*/  USEL UR6, UR48, UR6, !UP2 ;  /* 0x0000000630067287 */ /* 0x000fe4000d000000 */
[----:B----4-:R-:W-:Y:S01]  /*2c00*/  UIMAD.WIDE.U32 UR10, UR5, UR8, URZ ;  /* 0x00000008050a72a5 */ /* 0x010fe2000f8e00ff */
[----:B------:R-:W-:Y:S01]  /*2c10*/  UMOV UR4, UR15 ;  /* 0x0000000f00047c82 */ /* 0x000fe20008000000 */
[----:B------:R-:W-:Y:S02]  /*2c20*/  UIMAD.WIDE.U32 UR12, UR42, UR16, URZ ;  /* 0x000000102a0c72a5 */ /* 0x000fe4000f8e00ff */
[----:B------:R-:W-:-:S03]  /*2c30*/  UIMAD.WIDE.U32 UR14, UR6, UR8, URZ ;  /* 0x00000008060e72a5 */ /* 0x000fc6000f8e00ff */
[----:B------:R-:W-:Y:S01]  /*2c40*/  UMOV UR10, UR11 ;  /* 0x0000000b000a7c82 */ /* 0x000fe20008000000 */
[----:B------:R-:W-:Y:S02]  /*2c50*/  USHF.R.U32.HI UR4, URZ, UR21, UR4 ;  /* 0x00000015ff047299 */ /* 0x000fe40008011604 */
[----:B------:R-:W-:Y:S01]  /*2c60*/  @UP3 USHF.R.U32.HI UR5, URZ, UR9, UR10 ;  /* 0x00000009ff053299 */ /* 0x000fe2000801160a */
[----:B------:R-:W-:Y:S01]  /*2c70*/  UMOV UR12, UR13 ;  /* 0x0000000d000c7c82 */ /* 0x000fe20008000000 */
[----:B------:R-:W-:Y:S01]  /*2c80*/  UMOV UR14, UR15 ;  /* 0x0000000f000e7c82 */ /* 0x000fe20008000000 */
[----:B------:R-:W-:Y:S02]  /*2c90*/  USHF.R.U32.HI UR17, URZ, UR17, UR12 ;  /* 0x00000011ff117299 */ /* 0x000fe4000801160c */
[----:B------:R-:W-:Y:S02]  /*2ca0*/  USEL UR4, UR38, UR4, !UP0 ;  /* 0x0000000426047287 */ /* 0x000fe4000c000000 */
[----:B------:R-:W-:-:S02]  /*2cb0*/  @UP3 USHF.R.U32.HI UR6, URZ, UR9, UR14 ;  /* 0x00000009ff063299 */ /* 0x000fc4000801160e */
[----:B------:R-:W-:Y:S02]  /*2cc0*/  UIMAD UR7, UR39, UR5, URZ ;  /* 0x00000005270772a4 */ /* 0x000fe4000f8e02ff */
[----:B------:R-:W-:Y:S02]  /*2cd0*/  USEL UR5, UR42, UR17, !UP2 ;  /* 0x000000112a057287 */ /* 0x000fe4000d000000 */
[----:B------:R-:W-:Y:S02]  /*2ce0*/  UIMAD UR10, UR39, UR6, URZ ;  /* 0x00000006270a72a4 */ /* 0x000fe4000f8e02ff */
[----:B------:R-:W-:Y:S02]  /*2cf0*/  UISETP.GE.AND UP0, UPT, UR4, UR7, UPT ;  /* 0x000000070400728c */ /* 0x000fe4000bf06270 */
[----:B------:R-:W-:Y:S02]  /*2d00*/  UIMAD.WIDE.U32 UR12, UR4, UR8, URZ ;  /* 0x00000008040c72a5 */ /* 0x000fe4000f8e00ff */
[----:B------:R-:W-:-:S02]  /*2d10*/  UISETP.GE.OR UP0, UPT, UR5, UR10, UP0 ;  /* 0x0000000a0500728c */ /* 0x000fc40008706670 */
[----:B------:R-:W-:Y:S02]  /*2d20*/  UIMAD.WIDE.U32 UR10, UR5, UR8, URZ ;  /* 0x00000008050a72a5 */ /* 0x000fe4000f8e00ff */
[----:B------:R-:W-:Y:S01]  /*2d30*/  UIADD3 UR12, UPT, UPT, -UR4, URZ, URZ ;  /* 0x000000ff040c7290 */ /* 0x000fe2000fffe1ff */
[----:B------:R-:W-:Y:S01]  /*2d40*/  UMOV UR8, UR13 ;  /* 0x0000000d00087c82 */ /* 0x000fe20008000000 */
[----:B------:R-:W-:Y:S02]  /*2d50*/  UIADD3 UR10, UPT, UPT, -UR5, URZ, URZ ;  /* 0x000000ff050a7290 */ /* 0x000fe4000fffe1ff */
[----:B------:R-:W-:-:S03]  /*2d60*/  USHF.R.U32.HI UR8, URZ, UR9, UR8 ;  /* 0x00000009ff087299 */ /* 0x000fc60008011608 */
[----:B------:R-:W-:Y:S01]  /*2d70*/  @!UP0 UMOV UR7, UR11 ;  /* 0x0000000b00078c82 */ /* 0x000fe20008000000 */
[----:B------:R-:W-:Y:S02]  /*2d80*/  UIMAD UR12, UR18, UR12, UR38 ;  /* 0x0000000c120c72a4 */ /* 0x000fe4000f8e0226 */
[----:B------:R-:W-:Y:S02]  /*2d90*/  USEL UR8, UR4, UR8, !UP3 ;  /* 0x0000000804087287 */ /* 0x000fe4000d800000 */
[----:B------:R-:W-:Y:S02]  /*2da0*/  @!UP0 USHF.R.U32.HI UR7, URZ, UR9, UR7 ;  /* 0x00000009ff078299 */ /* 0x000fe40008011607 */
[----:B------:R-:W-:Y:S02]  /*2db0*/  UIADD3 UR9, UPT, UPT, -UR8, URZ, URZ ;  /* 0x000000ff08097290 */ /* 0x000fe4000fffe1ff */
[----:B------:R-:W-:Y:S02]  /*2dc0*/  @!UP0 USEL UR7, UR5, UR7, !UP3 ;  /* 0x0000000705078287 */ /* 0x000fe4000d800000 */
[----:B------:R-:W-:-:S02]  /*2dd0*/  UIMAD UR9, UR39, UR9, UR4 ;  /* 0x00000009270972a4 */ /* 0x000fc4000f8e0204 */
[----:B------:R-:W-:Y:S02]  /*2de0*/  @!UP0 UIADD3 UR8, UPT, UPT, UR8, -UR7, URZ ;  /* 0x8000000708088290 */ /* 0x000fe4000fffe0ff */
[----:B------:R-:W-:Y:S02]  /*2df0*/  @!UP0 UIMAD UR7, UR9, UR6, UR7 ;  /* 0x00000006090782a4 */ /* 0x000fe4000f8e0207 */
[----:B------:R-:W-:Y:S02]  /*2e00*/  @!UP0 UIMAD UR4, UR39, UR8, UR5 ;  /* 0x00000008270482a4 */ /* 0x000fe4000f8e0205 */
[----:B------:R-:W-:Y:S02]  /*2e10*/  UIMAD UR6, UR20, UR10, UR42 ;  /* 0x0000000a140672a4 */ /* 0x000fe4000f8e022a */
[----:B------:R-:W-:Y:S01]  /*2e20*/  UIMAD UR38, UR4, UR18, UR12 ;  /* 0x00000012042672a4 */ /* 0x000fe2000f8e020c */
[----:B------:R-:W-:Y:S02]  /*2e30*/  @!UP0 UMOV UR5, UR7 ;  /* 0x0000000700058c82 */ /* 0x000fe40008000000 */
[----:B------:R-:W-:-:S12]  /*2e40*/  UIMAD UR42, UR5, UR20, UR6 ;  /* 0x00000014052a72a4 */ /* 0x000fd8000f8e0206 */
.L_x_38:
[----:B------:R-:W1:Y:S02]  /*2e50*/  LDCU UR4, c[0x0][0xb30] ;  /* 0x00016600ff0477ac */ /* 0x000e640008000800 */
[----:B-1----:R-:W-:-:S09]  /*2e60*/  UISETP.NE.AND UP0, UPT, UR4, 0x1, UPT ;  /* 0x000000010400788c */ /* 0x002fd2000bf05270 */
[----:B------:R-:W-:Y:S05]  /*2e70*/  BRA.U UP0, `(.L_x_39) ;  /* 0x0000000100447547 */ /* 0x000fea000b800000 */
[----:B------:R-:W1:Y:S01]  /*2e80*/  LDCU.128 UR8, c[0x0][0xb10] ;  /* 0x00016200ff0877ac */ /* 0x000e620008000c00 */
[----:B------:R-:W2:Y:S01]  /*2e90*/  LDCU UR12, c[0x0][0xb0c] ;  /* 0x00016180ff0c77ac */ /* 0x000ea20008000800 */
[----:B------:R-:W3:Y:S01]  /*2ea0*/  LDCU UR13, c[0x0][0xb20] ;  /* 0x00016400ff0d77ac */ /* 0x000ee20008000800 */
[----:B-1----:R-:W-:Y:S02]  /*2eb0*/  UIMAD.WIDE.U32 UR6, UR42, UR8, URZ ;  /* 0x000000082a0672a5 */ /* 0x002fe4000f8e00ff */
[----:B------:R-:W-:Y:S02]  /*2ec0*/  UIMAD.WIDE.U32 UR4, UR38, UR11, URZ ;  /* 0x0000000b260472a5 */ /* 0x000fe4000f8e00ff */
[----:B--2---:R-:W-:Y:S02]  /*2ed0*/  UISETP.NE.AND UP2, UPT, UR12, 0x1, UPT ;  /* 0x000000010c00788c */ /* 0x004fe4000bf45270 */
[----:B------:R-:W-:Y:S01]  /*2ee0*/  UISETP.NE.AND UP0, UPT, UR10, 0x1, UPT ;  /* 0x000000010a00788c */ /* 0x000fe2000bf05270 */
[----:B------:R-:W-:-:S02]  /*2ef0*/  UMOV UR6, UR7 ;  /* 0x0000000700067c82 */ /* 0x000fc40008000000 */
[----:B------:R-:W-:Y:S01]  /*2f00*/  UMOV UR4, UR5 ;  /* 0x0000000500047c82 */ /* 0x000fe20008000000 */
[----:B------:R-:W-:Y:S02]  /*2f10*/  USHF.R.U32.HI UR6, URZ, UR9, UR6 ;  /* 0x00000009ff067299 */ /* 0x000fe40008011606 */
[----:B---3--:R-:W-:Y:S02]  /*2f20*/  USHF.R.U32.HI UR4, URZ, UR13, UR4 ;  /* 0x0000000dff047299 */ /* 0x008fe40008011604 */
[----:B------:R-:W-:Y:S02]  /*2f30*/  USEL UR5, UR42, UR6, !UP2 ;  /* 0x000000062a057287 */ /* 0x000fe4000d000000 */
[----:B------:R-:W-:-:S04]  /*2f40*/  USEL UR4, UR38, UR4, !UP0 ;  /* 0x0000000426047287 */ /* 0x000fc8000c000000 */
[----:B------:R-:W-:Y:S02]  /*2f50*/  UIADD3 UR6, UPT, UPT, UR5, -UR4, URZ ;  /* 0x8000000405067290 */ /* 0x000fe4000fffe0ff */
[----:B------:R-:W-:Y:S02]  /*2f60*/  UIADD3 UR4, UPT, UPT, -UR5, UR4, URZ ;  /* 0x0000000405047290 */ /* 0x000fe4000fffe1ff */
[----:B------:R-:W-:Y:S02]  /*2f70*/  UIMAD UR38, UR6, UR10, UR38 ;  /* 0x0000000a062672a4 */ /* 0x000fe4000f8e0226 */
[----:B------:R-:W-:-:S12]  /*2f80*/  UIMAD UR42, UR4, UR12, UR42 ;  /* 0x0000000c042a72a4 */ /* 0x000fd8000f8e022a */
.L_x_39:
[----:B------:R-:W-:Y:S01]  /*2f90*/  R2UR UR5, R91 ;  /* 0x000000005b0572ca */ /* 0x000fe200000e0000 */
[----:B------:R-:W-:Y:S01]  /*2fa0*/  UMOV UR30, UR34 ;  /* 0x00000022001e7c82 */ /* 0x000fe20008000000 */
[----:B------:R-:W-:Y:S02]  /*2fb0*/  R2UR UR4, R90 ;  /* 0x000000005a0472ca */ /* 0x000fe400000e0000 */
[----:B------:R-:W-:Y:S02]  /*2fc0*/  PLOP3.LUT P1, PT, PT, PT, PT, 0x80, 0x8 ;  /* 0x000000000008781c */ /* 0x000fe40003f2f070 */
[----:B------:R-:W-:-:S07]  /*2fd0*/  LOP3.LUT R2, R2, 0x1, RZ, 0x3c, !PT ;  /* 0x0000000102027812 */ /* 0x000fce00078e3cff */
[----:B------:R-:W-:Y:S02]  /*2fe0*/  UIADD3 UR46, UPT, UPT, UR42, UR5, URZ ;  /* 0x000000052a2e7290 */ /* 0x000fe4000fffe0ff */
[----:B------:R-:W-:Y:S01]  /*2ff0*/  UIADD3 UR20, UPT, UPT, UR38, UR4, URZ ;  /* 0x0000000426147290 */ /* 0x000fe2000fffe0ff */
[----:B------:R-:W-:Y:S11]  /*3000*/  BRA.U UP1, `(.L_x_40) ;  /* 0xffffffed01487547 */ /* 0x000ff6000b83ffff */
[----:B------:R-:W-:Y:S01]  /*3010*/  UIADD3 UR31, UPT, UPT, UR31, 0x1a0, URZ ;  /* 0x000001a01f1f7890 */ /* 0x000fe2000fffe0ff */
[----:B------:R-:W-:-:S03]  /*3020*/  MOV R3, UR23 ;  /* 0x0000001700037c02 */ /* 0x000fc60008000f00 */
[----:B------:R-:W-:Y:S01]  /*3030*/  ULEA UR4, UR25, UR31, 0x3 ;  /* 0x0000001f19047291 */ /* 0x000fe2000f8e18ff */
[----:B------:R-:W-:-:S08]  /*3040*/  SHF.L.U32 R3, R3, 0x1f, RZ ;  /* 0x0000001f03037819 */ /* 0x000fd000000006ff */
[----:B------:R-:W1:Y:S02]  /*3050*/  SYNCS.PHASECHK.TRANS64.TRYWAIT P0, [UR4], R3 ;  /* 0x00000003ff0075a7 */ /* 0x000e640008001104 */
[----:B-1----:R-:W-:Y:S05]  /*3060*/  @!P0 BRA `(.L_x_41) ;  /* 0x0000007000fc8947 */ /* 0x002fea0003800000 */
.L_x_171:
[----:B------:R-:W-:-:S04]  /*3070*/  UIADD3 UR4, UPT, UPT, UR25, 0x1, URZ ;  /* 0x0000000119047890 */ /* 0x000fc8000fffe0ff */
[----:B------:R-:W-:-:S04]  /*3080*/  UISETP.NE.AND UP0, UPT, UR4, 0x34, UPT ;  /* 0x000000340400788c */ /* 0x000fc8000bf05270 */
[----:B------:R-:W-:Y:S02]  /*3090*/  USEL UR5, URZ, 0x1, UP0 ;  /* 0x00000001ff057887 */ /* 0x000fe40008000000 */
[----:B------:R-:W-:Y:S02]  /*30a0*/  USEL UR4, UR4, URZ, UP0 ;  /* 0x000000ff04047287 */ /* 0x000fe40008000000 */
[----:B------:R-:W-:Y:S02]  /*30b0*/  ULOP3.LUT UR6, UR23, UR5, URZ, 0x3c, !UPT ;  /* 0x0000000517067292 */ /* 0x000fe4000f8e3cff */
[----:B------:R-:W-:-:S04]  /*30c0*/  ULEA UR5, UR4, UR31, 0x3 ;  /* 0x0000001f04057291 */ /* 0x000fc8000f8e18ff */
[----:B-1----:R-:W-:-:S04]  /*30d0*/  MOV R3, UR6 ;  /* 0x0000000600037c02 */ /* 0x002fc80008000f00 */
[----:B------:R-:W-:-:S04]  /*30e0*/  SHF.L.U32 R3, R3, 0x1f, RZ ;  /* 0x0000001f03037819 */ /* 0x000fc800000006ff */
[----:B------:R-:W1:Y:S02]  /*30f0*/  SYNCS.PHASECHK.TRANS64.TRYWAIT P0, [UR5], R3 ;  /* 0x00000003ff0075a7 */ /* 0x000e640008001105 */
[----:B-1----:R-:W-:Y:S05]  /*3100*/  @!P0 BRA `(.L_x_42) ;  /* 0x0000007000ec8947 */ /* 0x002fea0003800000 */
.L_x_173:
        /* <DEDUP_REMOVED lines=10> */
.L_x_175:
        /* <DEDUP_REMOVED lines=10> */
.L_x_177:
        /* <DEDUP_REMOVED lines=10> */
.L_x_179:
        /* <DEDUP_REMOVED lines=10> */
.L_x_181:
        /* <DEDUP_REMOVED lines=10> */
.L_x_183:
        /* <DEDUP_REMOVED lines=10> */
.L_x_185:
        /* <DEDUP_REMOVED lines=10> */
.L_x_187:
        /* <DEDUP_REMOVED lines=10> */
.L_x_189:
        /* <DEDUP_REMOVED lines=10> */
.L_x_191:
        /* <DEDUP_REMOVED lines=10> */
.L_x_193:
        /* <DEDUP_REMOVED lines=10> */
.L_x_195:
        /* <DEDUP_REMOVED lines=10> */
.L_x_197:
        /* <DEDUP_REMOVED lines=10> */
.L_x_199:
        /* <DEDUP_REMOVED lines=10> */
.L_x_201:
        /* <DEDUP_REMOVED lines=10> */
.L_x_203:
        /* <DEDUP_REMOVED lines=10> */
.L_x_205:
        /* <DEDUP_REMOVED lines=10> */
.L_x_207:
        /* <DEDUP_REMOVED lines=10> */
.L_x_209:
        /* <DEDUP_REMOVED lines=10> */
.L_x_211:
        /* <DEDUP_REMOVED lines=10> */
.L_x_213:
        /* <DEDUP_REMOVED lines=10> */
.L_x_215:
        /* <DEDUP_REMOVED lines=10> */
.L_x_217:
        /* <DEDUP_REMOVED lines=10> */
.L_x_219:
        /* <DEDUP_REMOVED lines=10> */
.L_x_221:
        /* <DEDUP_REMOVED lines=10> */
.L_x_223:
        /* <DEDUP_REMOVED lines=10> */
.L_x_225:
        /* <DEDUP_REMOVED lines=10> */
.L_x_227:
        /* <DEDUP_REMOVED lines=10> */
.L_x_229:
        /* <DEDUP_REMOVED lines=10> */
.L_x_231:
        /* <DEDUP_REMOVED lines=10> */
.L_x_233:
        /* <DEDUP_REMOVED lines=10> */
.L_x_235:
        /* <DEDUP_REMOVED lines=10> */
.L_x_237:
        /* <DEDUP_REMOVED lines=10> */
.L_x_239:
        /* <DEDUP_REMOVED lines=10> */
.L_x_241:
        /* <DEDUP_REMOVED lines=10> */
.L_x_243:
        /* <DEDUP_REMOVED lines=10> */
.L_x_245:
        /* <DEDUP_REMOVED lines=10> */
.L_x_247:
        /* <DEDUP_REMOVED lines=10> */
.L_x_249:
        /* <DEDUP_REMOVED lines=10> */
.L_x_251:
        /* <DEDUP_REMOVED lines=10> */
.L_x_253:
        /* <DEDUP_REMOVED lines=10> */
.L_x_255:
        /* <DEDUP_REMOVED lines=10> */
.L_x_257:
        /* <DEDUP_REMOVED lines=10> */
.L_x_259:
        /* <DEDUP_REMOVED lines=10> */
.L_x_261:
        /* <DEDUP_REMOVED lines=10> */
.L_x_263:
        /* <DEDUP_REMOVED lines=10> */
.L_x_265:
        /* <DEDUP_REMOVED lines=10> */
.L_x_267:
        /* <DEDUP_REMOVED lines=10> */
.L_x_269:
        /* <DEDUP_REMOVED lines=10> */
.L_x_271:
[----:B------:R-:W-:-:S04]  /*4fb0*/  UIADD3 UR4, UPT, UPT, UR4, 0x1, URZ ;  /* 0x0000000104047890 */ /* 0x000fc8000fffe0ff */
[----:B------:R-:W-:-:S04]  /*4fc0*/  UISETP.NE.AND UP0, UPT, UR4, 0x34, UPT ;  /* 0x000000340400788c */ /* 0x000fc8000bf05270 */
[----:B------:R-:W-:Y:S02]  /*4fd0*/  USEL UR5, URZ, 0x1, UP0 ;  /* 0x00000001ff057887 */ /* 0x000fe40008000000 */
[----:B------:R-:W-:Y:S02]  /*4fe0*/  USEL UR4, UR4, URZ, UP0 ;  /* 0x000000ff04047287 */ /* 0x000fe40008000000 */
[----:B------:R-:W-:Y:S02]  /*4ff0*/  ULOP3.LUT UR5, UR6, UR5, URZ, 0x3c, !UPT ;  /* 0x0000000506057292 */ /* 0x000fe4000f8e3cff */
[----:B------:R-:W-:-:S04]  /*5000*/  ULEA UR4, UR4, UR31, 0x3 ;  /* 0x0000001f04047291 */ /* 0x000fc8000f8e18ff */
[----:B------:R-:W-:Y:S02]  /*5010*/  IMAD.U32 R2, RZ, RZ, UR5 ;  /* 0x00000005ff027e24 */ /* 0x000fe4000f8e00ff */
[----:B-1----:R-:W-:-:S03]  /*5020*/  MOV R0, UR4 ;  /* 0x0000000400007c02 */ /* 0x002fc60008000f00 */
[----:B------:R-:W-:-:S07]  /*5030*/  SHF.L.U32 R3, R2, 0x1f, RZ ;  /* 0x0000001f02037819 */ /* 0x000fce00000006ff */
.L_x_92:
[----:B-1----:R1:W2:Y:S02]  /*5040*/  SYNCS.PHASECHK.TRANS64.TRYWAIT P0, [R0+URZ], R3 ;  /* 0x00000003000075a7 */ /* 0x0022a400080011ff */
[----:B--2---:R-:W-:Y:S05]  /*5050*/  @!P0 NANOSLEEP.SYNCS 0x989680 ;  /* 0x009896800000895d */ /* 0x004fea0003900000 */
[----:B------:R-:W2:Y:S02]  /*5060*/  @!P0 SYNCS.PHASECHK.TRANS64 P0, [R0+URZ], R3 ;  /* 0x00000003000085a7 */ /* 0x000ea400080010ff */
[----:B--2---:R-:W-:Y:S05]  /*5070*/  @P0 EXIT ;  /* 0x000000000000094d */ /* 0x004fea0003800000 */
[----:B------:R-:W-:Y:S05]  /*5080*/  BRA `(.L_x_92) ;  /* 0xfffffffc00ec7947 */ /* 0x000fea000383ffff */
.L_x_22:
[----:B------:R-:W-:-:S04]  /*5090*/  UISETP.NE.AND UP0, UPT, UR45, URZ, UPT ;  /* 0x000000ff2d00728c */ /* 0x000fc8000bf05270 */
[----:B------:R-:W-:-:S09]  /*50a0*/  UISETP.NE.OR UP0, UPT, UR18, 0x1, UP0 ;  /* 0x000000011200788c */ /* 0x000fd20008705670 */
[----:B------:R-:W-:Y:S05]  /*50b0*/  BRA.U UP0, `(.L_x_93) ;  /* 0x0000000100b07547 */ /* 0x000fea000b800000 */
[----:B------:R-:W-:Y:S01]  /*50c0*/  UMOV UR4, 0x400 ;  /* 0x0000040000047882 */ /* 0x000fe20000000000 */
[----:B------:R-:W-:Y:S01]  /*50d0*/  HFMA2 R2, -RZ, RZ, 0, 5.9604644775390625e-08 ;  /* 0x00000001ff027431 */ /* 0x000fe200000001ff */
[----:B------:R-:W-:Y:S01]  /*50e0*/  ULEA UR4, UR45, UR4, 0x18 ;  /* 0x000000042d047291 */ /* 0x000fe2000f8ec0ff */
[----:B------:R-:W-:Y:S01]  /*50f0*/  ISETP.GE.U32.AND P0, PT, R3, 0x2, PT ;  /* 0x000000020300780c */ /* 0x000fe20003f06070 */
[----:B------:R-:W-:Y:S02]  /*5100*/  IMAD.MOV.U32 R8, RZ, RZ, RZ ;  /* 0x000000ffff087224 */ /* 0x000fe400078e00ff */
[----:B------:R-:W-:Y:S02]  /*5110*/  UIADD3 UR5, UPT, UPT, UR4, 0x378, URZ ;  /* 0x0000037804057890 */ /* 0x000fe4000fffe0ff */
[----:B------:R-:W-:Y:S02]  /*5120*/  UIADD3 UR8, UPT, UPT, UR4, 0x370, URZ ;  /* 0x0000037004087890 */ /* 0x000fe4000fffe0ff */
[----:B------:R-:W-:-:S12]  /*5130*/  UPRMT UR5, URZ, 0x654, UR5 ;  /* 0x00000654ff057896 */ /* 0x000fd80008000005 */
.L_x_96:
[----:B------:R-:W-:Y:S01]  /*5140*/  SHF.L.U32 R7, R2, 0x1f, RZ ;  /* 0x0000001f02077819 */ /* 0x000fe200000006ff */
[----:B------:R-:W-:Y:S02]  /*5150*/  IMAD.U32 R4, RZ, RZ, UR8 ;  /* 0x00000008ff047e24 */ /* 0x000fe4000f8e00ff */
[----:B------:R-:W-:Y:S01]  /*5160*/  @!P0 IMAD.MOV.U32 R5, RZ, RZ, 0x10 ;  /* 0x00000010ff058424 */ /* 0x000fe200078e00ff */
[----:B------:R-:W2:Y:S02]  /*5170*/  SYNCS.PHASECHK.TRANS64.TRYWAIT P1, [UR4+0x378], R7 ;  /* 0x00037807ff0075a7 */ /* 0x000ea40008021104 */
[----:B------:R-:W-:-:S04]  /*5180*/  PRMT R9, R3, 0x654, R4 ;  /* 0x0000065403097816 */ /* 0x000fc80000000004 */
[----:B------:R-:W-:Y:S01]  /*5190*/  SEL R0, R9, R0, !P0 ;  /* 0x0000000009007207 */ /* 0x000fe20004000000 */
[----:B--2---:R-:W-:Y:S06]  /*51a0*/  @!P1 BRA `(.L_x_94) ;  /* 0x0000006400749947 */ /* 0x004fec0003800000 */
.L_x_273:
[----:B------:R-:W-:Y:S01]  /*51b0*/  UIADD3 UR6, UPT, UPT, UR4, 0x3b0, URZ ;  /* 0x000003b004067890 */ /* 0x000fe2000fffe0ff */
[----:B------:R3:W-:Y:S01]  /*51c0*/  @!P0 SYNCS.ARRIVE.TRANS64.RED RZ, [R0+URZ], R5 ;  /* 0x0000000500ff89a7 */ /* 0x0007e200080004ff */
[----:B------:R-:W-:Y:S01]  /*51d0*/  UIADD3 UR7, UPT, UPT, UR4, 0x370, URZ ;  /* 0x0000037004077890 */ /* 0x000fe2000fffe0ff */
[----:B------:R-:W-:-:S08]  /*51e0*/  LOP3.LUT R2, R2, 0x1, RZ, 0x3c, !PT ;  /* 0x0000000102027812 */ /* 0x000fd000078e3cff */
[----:B------:R-:W-:Y:S06]  /*51f0*/  UGETNEXTWORKID.BROADCAST [UR6], [UR7] ;  /* 0x00000000060073ca */ /* 0x000fec0008000100 */
[----:B---3--:R-:W-:-:S04]  /*5200*/  SHF.L.U32 R5, R8, 0x1f, RZ ;  /* 0x0000001f08057819 */ /* 0x008fc800000006ff */
[----:B------:R-:W3:Y:S02]  /*5210*/  SYNCS.PHASECHK.TRANS64.TRYWAIT P1, [UR4+0x370], R5 ;  /* 0x00037005ff0075a7 */ /* 0x000ee40008021104 */
[----:B---3--:R-:W-:Y:S05]  /*5220*/  @!P1 BRA `(.L_x_95) ;  /* 0x00000064006c9947 */ /* 0x008fea0003800000 */
.L_x_275:
[----:B--2---:R-:W2:Y:S01]  /*5230*/  LDS.128 R4, [UR4+0x3b0] ;  /* 0x0003b004ff047984 */ /* 0x004ea20008000c00 */
[----:B------:R-:W-:Y:S01]  /*5240*/  LOP3.LUT R8, R8, 0x1, RZ, 0x3c, !PT ;  /* 0x0000000108087812 */ /* 0x000fe200078e3cff */
[----:B------:R-:W-:Y:S01]  /*5250*/  @!PT LDS RZ, [RZ] ;  /* 0x00000000fffff984 */ /* 0x000fe20000000800 */
[----:B------:R-:W-:Y:S01]  /*5260*/  @!PT LDS RZ, [RZ] ;  /* 0x00000000fffff984 */ /* 0x000fe20000000800 */
[----:B------:R-:W-:Y:S01]  /*5270*/  @!PT LDS RZ, [RZ] ;  /* 0x00000000fffff984 */ /* 0x000fe20000000800 */
[----:B------:R-:W-:Y:S01]  /*5280*/  @!PT LDS RZ, [RZ] ;  /* 0x00000000fffff984 */ /* 0x000fe20000000800 */
[----:B------:R3:W-:Y:S06]  /*5290*/  MEMBAR.ALL.CTA ;  /* 0x0000000000007992 */ /* 0x0007ec0000008000 */
[----:B---3--:R-:W3:Y:S02]  /*52a0*/  FENCE.VIEW.ASYNC.S ;  /* 0x00000000000073c6 */ /* 0x008ee40000000000 */
[----:B---3--:R-:W-:Y:S01]  /*52b0*/  SYNCS.ARRIVE.TRANS64.RED.A1T0 RZ, [UR5], RZ ;  /* 0x000000ffffff79a7 */ /* 0x008fe20008100405 */
[----:B--2---:R-:W-:-:S13]  /*52c0*/  LOP3.LUT P1, RZ, R6, 0x1, RZ, 0xc0, !PT ;  /* 0x0000000106ff7812 */ /* 0x004fda000782c0ff */
[----:B------:R-:W-:Y:S05]  /*52d0*/  @P1 BRA `(.L_x_96) ;  /* 0xfffffffc00981947 */ /* 0x000fea000383ffff */
[----:B------:R-:W-:-:S04]  /*52e0*/  SHF.L.U32 R0, R2, 0x1f, RZ ;  /* 0x0000001f02007819 */ /* 0x000fc800000006ff */
[----:B------:R-:W2:Y:S02]  /*52f0*/  SYNCS.PHASECHK.TRANS64 P0, [UR4+0x378], R0 ;  /* 0x00037800ff0075a7 */ /* 0x000ea40008001004 */
[----:B-12---:R-:W-:Y:S05]  /*5300*/  @P0 EXIT ;  /* 0x000000000000094d */ /* 0x006fea0003800000 */
[----:B------:R-:W-:-:S07]  /*5310*/  MOV R0, UR4 ;  /* 0x0000000400007c02 */ /* 0x000fce0008000f00 */
.L_x_97:
[----:B-1----:R-:W-:-:S04]  /*5320*/  SHF.L.U32 R3, R2, 0x1f, RZ ;  /* 0x0000001f02037819 */ /* 0x002fc800000006ff */
[----:B------:R1:W2:Y:S03]  /*5330*/  SYNCS.PHASECHK.TRANS64.TRYWAIT P0, [R0+URZ+0x378], R3 ;  /* 0x00037803000075a7 */ /* 0x0002a600080011ff */
[----:B--2---:R-:W-:Y:S05]  /*5340*/  @!P0 NANOSLEEP.SYNCS 0x989680 ;  /* 0x009896800000895d */ /* 0x004fea0003900000 */
[----:B------:R-:W2:Y:S02]  /*5350*/  @!P0 SYNCS.PHASECHK.TRANS64 P0, [R0+URZ+0x378], R3 ;  /* 0x00037803000085a7 */ /* 0x000ea400080010ff */
[----:B--2---:R-:W-:Y:S05]  /*5360*/  @P0 EXIT ;  /* 0x000000000000094d */ /* 0x004fea0003800000 */
[----:B------:R-:W-:Y:S05]  /*5370*/  BRA `(.L_x_97) ;  /* 0xfffffffc00e87947 */ /* 0x000fea000383ffff */
.L_x_93:
[----:B------:R-:W-:Y:S05]  /*5380*/  BRA.U UP4, `(.L_x_98) ;  /* 0x0000001104347547 */ /* 0x000fea000b800000 */
[----:B------:R-:W-:Y:S01]  /*5390*/  UMOV UR5, 0x40 ;  /* 0x0000004000057882 */ /* 0x000fe20000000000 */
[----:B------:R-:W-:Y:S01]  /*53a0*/  NOP ;  /* 0x0000000000007918 */ /* 0x000fe20000000000 */
[----:B------:R-:W-:Y:S01]  /*53b0*/  ULEA UR5, UR45, UR5, 0x18 ;  /* 0x000000052d057291 */ /* 0x000fe2000f8ec0ff */
[----:B------:R-:W-:Y:S02]  /*53c0*/  UMOV UR6, 0x400 ;  /* 0x0000040000067882 */ /* 0x000fe40000000000 */
[----:B------:R-:W-:-:S06]  /*53d0*/  ULEA UR6, UR45, UR6, 0x18 ;  /* 0x000000062d067291 */ /* 0x000fcc000f8ec0ff */
[----:B------:R-:W2:Y:S02]  /*53e0*/  LDS.U8 R3, [UR5+0x1c] ;  /* 0x00001c05ff037984 */ /* 0x000ea40008000000 */
[----:B--2---:R-:W-:-:S13]  /*53f0*/  ISETP.NE.AND P0, PT, R3, RZ, PT ;  /* 0x000000ff0300720c */ /* 0x004fda0003f05270 */
[----:B------:R-:W-:Y:S05]  /*5400*/  @P0 BRA `(.L_x_99) ;  /* 0x0000000400080947 */ /* 0x000fea0003800000 */
[----:B------:R-:W-:Y:S02]  /*5410*/  UISETP.NE.U32.AND UP1, UPT, UR26, 0x1, UPT ;  /* 0x000000011a00788c */ /* 0x000fe4000bf25070 */
[----:B------:R-:W-:-:S07]  /*5420*/  UIADD3 UR7, UPT, UPT, UR5, 0x8, URZ ;  /* 0x0000000805077890 */ /* 0x000fce000fffe0ff */
[----:B------:R-:W-:Y:S05]  /*5430*/  BRA.U !UP1, `(.L_x_100) ;  /* 0x00000001099c7547 */ /* 0x000fea000b800000 */
[----:B------:R-:W-:Y:S01]  /*5440*/  ELECT P0, URZ, PT ;  /* 0x0000000000ff782f */ /* 0x000fe20003800000 */
[----:B------:R-:W-:-:S12]  /*5450*/  BSSY B0, `(.L_x_100) ;  /* 0x0000025000007945 */ /* 0x000fd80003800000 */
[----:B------:R-:W-:Y:S05]  /*5460*/  @!P0 BRA `(.L_x_101) ;  /* 0x00000000008c8947 */ /* 0x000fea0003800000 */
[----:B------:R-:W-:-:S05]  /*5470*/  UMOV UR4, 0x10 ;  /* 0x0000001000047882 */ /* 0x000fca0000000000 */
[----:B------:R-:W-:Y:S04]  /*5480*/  DEPBAR.LE SB2, 0x36 ;  /* 0x0000ad800000791a */ /* 0x000fe80000000000 */
[----:B------:R-:W2:Y:S02]  /*5490*/  UTCATOMSWS.2CTA.FIND_AND_SET.ALIGN UP0, UR4, UR4 ;  /* 0x00000004000475e3 */ /* 0x000ea40008200800 */
[----:B--2---:R-:W-:Y:S01]  /*54a0*/  MOV R10, UR4 ;  /* 0x00000004000a7c02 */ /* 0x004fe20008000f00 */
[----:B------:R-:W-:Y:S06]  /*54b0*/  BRA.U UP0, `(.L_x_102) ;  /* 0x0000000100187547 */ /* 0x000fec000b800000 */
.L_x_103:
[----:B------:R-:W-:Y:S05]  /*54c0*/  NANOSLEEP 0x64 ;  /* 0x000000640000795d */ /* 0x000fea0003800000 */
[----:B------:R-:W-:-:S05]  /*54d0*/  UMOV UR4, 0x10 ;  /* 0x0000001000047882 */ /* 0x000fca0000000000 */
[----:B------:R-:W-:Y:S04]  /*54e0*/  DEPBAR.LE SB2, 0x36 ;  /* 0x0000ad800000791a */ /* 0x000fe80000000000 */
[----:B------:R-:W2:Y:S02]  /*54f0*/  UTCATOMSWS.2CTA.FIND_AND_SET.ALIGN UP0, UR4, UR4 ;  /* 0x00000004000475e3 */ /* 0x000ea40008200800 */
[----:B--2---:R-:W-:Y:S01]  /*5500*/  MOV R10, UR4 ;  /* 0x00000004000a7c02 */ /* 0x004fe20008000f00 */
[----:B------:R-:W-:Y:S05]  /*5510*/  BRA.U !UP0, `(.L_x_103) ;  /* 0xfffffffd08e87547 */ /* 0x000fea000b83ffff */
.L_x_102:
[----:B------:R-:W2:Y:S01]  /*5520*/  LDS R6, [UR5+0x10] ;  /* 0x00001005ff067984 */ /* 0x000ea20008000800 */
[----:B------:R-:W-:Y:S01]  /*5530*/  IMAD.U32 R3, RZ, RZ, UR6 ;  /* 0x00000006ff037e24 */ /* 0x000fe2000f8e00ff */
[----:B------:R-:W-:-:S03]  /*5540*/  MOV R4, UR25 ;  /* 0x0000001900047c02 */ /* 0x000fc60008000f00 */
[----:B------:R-:W-:Y:S01]  /*5550*/  VIADD R3, R3, 0x3c0 ;  /* 0x000003c003037836 */ /* 0x000fe20000000000 */
[----:B--2---:R-:W-:-:S04]  /*5560*/  SHF.L.U32 R6, R6, 0x1f, RZ ;  /* 0x0000001f06067819 */ /* 0x004fc800000006ff */
[----:B------:R-:W2:Y:S02]  /*5570*/  SYNCS.PHASECHK.TRANS64.TRYWAIT P0, [UR5+0x8], R6 ;  /* 0x00000806ff0075a7 */ /* 0x000ea40008001105 */
[----:B--2---:R-:W-:Y:S05]  /*5580*/  @P0 BRA `(.L_x_104) ;  /* 0x0000000000080947 */ /* 0x004fea0003800000 */
[----:B------:R-:W2:Y:S02]  /*5590*/  SYNCS.PHASECHK.TRANS64.TRYWAIT P0, [UR5+0x8], R6 ;  /* 0x00000806ff0075a7 */ /* 0x000ea40008001105 */
[----:B--2---:R-:W-:Y:S05]  /*55a0*/  @!P0 BRA `(.L_x_105) ;  /* 0x0000006000a48947 */ /* 0x004fea0003800000 */
.L_x_104:
[----:B------:R-:W-:Y:S01]  /*55b0*/  PRMT R4, R4, 0x654, R3 ;  /* 0x0000065404047816 */ /* 0x000fe20000000003 */
[----:B------:R-:W-:Y:S01]  /*55c0*/  HFMA2 R3, -RZ, RZ, 0, 5.9604644775390625e-08 ;  /* 0x00000001ff037431 */ /* 0x000fe200000001ff */
[----:B------:R-:W-:Y:S01]  /*55d0*/  UPRMT UR4, UR25, 0x654, UR7 ;  /* 0x0000065419047896 */ /* 0x000fe20008000007 */
[----:B------:R-:W-:Y:S02]  /*55e0*/  IMAD.MOV.U32 R7, RZ, RZ, 0xffff ;  /* 0x0000ffffff077424 */ /* 0x000fe400078e00ff */
[----:B--2---:R-:W-:Y:S02]  /*55f0*/  IMAD.MOV.U32 R6, RZ, RZ, 0x4 ;  /* 0x00000004ff067424 */ /* 0x004fe400078e00ff */
[----:B------:R-:W-:Y:S01]  /*5600*/  IMAD.SHL.U32 R9, R10, 0x20, RZ ;  /* 0x000000200a097824 */ /* 0x000fe200078e00ff */
[----:B------:R-:W-:Y:S02]  /*5610*/  MOV R5, UR4 ;  /* 0x0000000400057c02 */ /* 0x000fe40008000f00 */
[-C--:B------:R-:W-:Y:S01]  /*5620*/  SHF.L.U32 R8, R7, R10.reuse, RZ ;  /* 0x0000000a07087219 */ /* 0x080fe200000006ff */
[----:B------:R2:W-:Y:S01]  /*5630*/  SYNCS.ARRIVE.TRANS64.RED RZ, [UR4], R6 ;  /* 0x00000006ffff79a7 */ /* 0x0005e20008000404 */
[----:B------:R-:W-:Y:S01]  /*5640*/  SHF.L.U32 R7, R3, R10, RZ ;  /* 0x0000000a03077219 */ /* 0x000fe200000006ff */
[----:B------:R2:W-:Y:S04]  /*5650*/  STS [UR6+0x3c0], R9 ;  /* 0x0003c009ff007988 */ /* 0x0005e80008000806 */
[----:B------:R2:W-:Y:S04]  /*5660*/  STAS [R4.64], R10 ;  /* 0x0000000a04007dbd */ /* 0x0005e8000c0008ff */
[----:B------:R2:W-:Y:S04]  /*5670*/  ATOMS.OR RZ, [UR5+0x14], R8 ;  /* 0x00001408ffff798c */ /* 0x0005e8000b000005 */
[----:B------:R2:W-:Y:S04]  /*5680*/  ATOMS.OR RZ, [UR5+0x18], R7 ;  /* 0x00001807ffff798c */ /* 0x0005e8000b000005 */
[----:B------:R2:W-:Y:S02]  /*5690*/  ATOMS.XOR RZ, [UR5+0x10], R3 ;  /* 0x00001003ffff798c */ /* 0x0005e4000b800005 */
.L_x_101:
[----:B-1----:R-:W-:Y:S05]  /*56a0*/  BSYNC B0 ;  /* 0x0000000000007941 */ /* 0x002fea0003800000 */
.L_x_100:
[----:B------:R-:W-:Y:S05]  /*56b0*/  BRA.U UP1, `(.L_x_106) ;  /* 0x00000001016c7547 */ /* 0x000fea000b800000 */
[----:B------:R-:W-:-:S03]  /*56c0*/  UMOV UR4, 0xffffffff ;  /* 0xffffffff00047882 */ /* 0x000fc60000000000 */
[----:B------:R-:W-:Y:S05]  /*56d0*/  BRA.DIV UR4, `(.L_x_107) ;  /* 0x0000006204707947 */ /* 0x000fea000b800000 */
[----:B------:R-:W-:-:S13]  /*56e0*/  ELECT P6, URZ, PT ;  /* 0x0000000000ff782f */ /* 0x000fda00038c0000 */
.L_x_278:
[----:B------:R-:W-:Y:S05]  /*56f0*/  @!P6 BRA `(.L_x_106) ;  /* 0x00000000005ce947 */ /* 0x000fea0003800000 */
[----:B--2---:R-:W2:Y:S02]  /*5700*/  LDS R4, [UR5+0x10] ;  /* 0x00001005ff047984 */ /* 0x004ea40008000800 */
[----:B--2---:R-:W-:-:S04]  /*5710*/  SHF.L.U32 R4, R4, 0x1f, RZ ;  /* 0x0000001f04047819 */ /* 0x004fc800000006ff */
[----:B------:R-:W2:Y:S02]  /*5720*/  SYNCS.PHASECHK.TRANS64.TRYWAIT P0, [UR5+0x8], R4 ;  /* 0x00000804ff0075a7 */ /* 0x000ea40008001105 */
[----:B--2---:R-:W-:Y:S05]  /*5730*/  @P0 BRA `(.L_x_108) ;  /* 0x0000000000080947 */ /* 0x004fea0003800000 */
[----:B------:R-:W2:Y:S02]  /*5740*/  SYNCS.PHASECHK.TRANS64.TRYWAIT P0, [UR5+0x8], R4 ;  /* 0x00000804ff0075a7 */ /* 0x000ea40008001105 */
[----:B--2---:R-:W-:Y:S05]  /*5750*/  @!P0 BRA `(.L_x_109) ;  /* 0x0000006000708947 */ /* 0x004fea0003800000 */
.L_x_108:
[----:B------:R-:W3:Y:S01]  /*5760*/  LDS R6, [UR6+0x3c0] ;  /* 0x0003c006ff067984 */ /* 0x000ee20008000800 */
[----:B--2---:R-:W-:Y:S02]  /*5770*/  HFMA2 R3, -RZ, RZ, 0, 5.9604644775390625e-08 ;  /* 0x00000001ff037431 */ /* 0x004fe400000001ff */
[----:B------:R-:W-:Y:S01]  /*5780*/  IMAD.MOV.U32 R4, RZ, RZ, 0xffff ;  /* 0x0000ffffff047424 */ /* 0x000fe200078e00ff */
[----:B------:R-:W-:Y:S01]  /*5790*/  UPRMT UR4, UR25, 0x654, UR7 ;  /* 0x0000065419047896 */ /* 0x000fe20008000007 */
[----:B---3--:R-:W-:-:S03]  /*57a0*/  IMAD.SHL.U32 R5, R6, 0x20, RZ ;  /* 0x0000002006057824 */ /* 0x008fc600078e00ff */
[-C--:B------:R-:W-:Y:S02]  /*57b0*/  SHF.L.U32 R4, R4, R6.reuse, RZ ;  /* 0x0000000604047219 */ /* 0x080fe400000006ff */
[----:B------:R-:W-:Y:S01]  /*57c0*/  SHF.L.U32 R6, R3, R6, RZ ;  /* 0x0000000603067219 */ /* 0x000fe200000006ff */
[----:B------:R3:W-:Y:S04]  /*57d0*/  STS [UR6+0x3c0], R5 ;  /* 0x0003c005ff007988 */ /* 0x0007e80008000806 */
[----:B------:R3:W-:Y:S04]  /*57e0*/  ATOMS.OR RZ, [UR5+0x14], R4 ;  /* 0x00001404ffff798c */ /* 0x0007e8000b000005 */
[----:B------:R3:W-:Y:S01]  /*57f0*/  ATOMS.OR RZ, [UR5+0x18], R6 ;  /* 0x00001806ffff798c */ /* 0x0007e2000b000005 */
[----:B------:R-:W-:Y:S03]  /*5800*/  SYNCS.ARRIVE.TRANS64.RED.A1T0 RZ, [UR4], RZ ;  /* 0x000000ffffff79a7 */ /* 0x000fe60008100404 */
[----:B------:R3:W-:Y:S01]  /*5810*/  ATOMS.XOR RZ, [UR5+0x10], R3 ;  /* 0x00001003ffff798c */ /* 0x0007e2000b800005 */
[----:B------:R-:W-:Y:S05]  /*5820*/  BRA `(.L_x_106) ;  /* 0x0000000000107947 */ /* 0x000fea0003800000 */
.L_x_99:
[----:B------:R-:W-:Y:S02]  /*5830*/  MOV R3, 0xffffffff ;  /* 0xffffffff00037802 */ /* 0x000fe40000000f00 */
[----:B------:R-:W-:-:S03]  /*5840*/  MOV R4, 0x5870 ;  /* 0x0000587000047802 */ /* 0x000fc60000000f00 */
[----:B------:R2:W-:Y:S04]  /*5850*/  STS [UR6+0x3c0], R3 ;  /* 0x0003c003ff007988 */ /* 0x0005e80008000806 */
[----:B-12--5:R-:W-:Y:S05]  /*5860*/  CALL.REL.NOINC `($__internal_1_$__cuda_sm10x_tcgen05_guardrail_trap_phase_invalid_during_alloc) ;  /* 0x0000006400947944 */ /* 0x026fea0003c00000 */
.L_x_106:
[----:B------:R-:W-:Y:S05]  /*5870*/  WARPSYNC.ALL ;  /* 0x0000000000007948 */ /* 0x000fea0003800000 */
[----:B------:R-:W4:Y:S01]  /*5880*/  S2UR UR14, SR_CgaCtaId ;  /* 0x00000000000e79c3 */ /* 0x000f220000008800 */
[----:B------:R-:W-:Y:S01]  /*5890*/  UMOV UR4, 0x400 ;  /* 0x0000040000047882 */ /* 0x000fe20000000000 */
[----:B------:R-:W-:-:S06]  /*58a0*/  NOP ;  /* 0x0000000000007918 */ /* 0x000fcc0000000000 */
[----:B------:R-:W-:Y:S06]  /*58b0*/  BAR.ARV 0x6, 0xa0 ;  /* 0x0182800000007b1d */ /* 0x000fec0000002000 */
[----:B------:R-:W1:Y:S01]  /*58c0*/  LDCU.64 UR6, c[0x0][0x388] ;  /* 0x00007100ff0677ac */ /* 0x000e620008000a00 */
[----:B------:R-:W-:Y:S01]  /*58d0*/  LOP3.LUT R2, R2, 0xffff, RZ, 0xc0, !PT ;  /* 0x0000ffff02027812 */ /* 0x000fe200078ec0ff */
[----:B--2---:R-:W-:Y:S01]  /*58e0*/  IMAD.MOV.U32 R8, RZ, RZ, 0x1 ;  /* 0x00000001ff087424 */ /* 0x004fe200078e00ff */
[----:B------:R-:W-:Y:S01]  /*58f0*/  LOP3.LUT R0, R0, 0xffff, RZ, 0xc0, !PT ;  /* 0x0000ffff00007812 */ /* 0x000fe200078ec0ff */
[----:B------:R-:W2:Y:S01]  /*5900*/  LDCU UR8, c[0x0][0x390] ;  /* 0x00007200ff0877ac */ /* 0x000ea20008000800 */
[----:B------:R-:W-:Y:S01]  /*5910*/  R2UR UR15, R2 ;  /* 0x00000000020f72ca */ /* 0x000fe200000e0000 */
[----:B------:R-:W-:Y:S01]  /*5920*/  IMAD.MOV.U32 R2, RZ, RZ, RZ ;  /* 0x000000ffff027224 */ /* 0x000fe200078e00ff */
[----:B------:R-:W-:Y:S01]  /*5930*/  R2UR UR23, R0 ;  /* 0x00000000001772ca */ /* 0x000fe200000e0000 */
[----:B------:R-:W-:Y:S01]  /*5940*/  IMAD.MOV.U32 R0, RZ, RZ, RZ ;  /* 0x000000ffff007224 */ /* 0x000fe200078e00ff */
[----:B------:R-:W-:-:S02]  /*5950*/  UISETP.NE.AND UP3, UPT, UR26, URZ, UPT ;  /* 0x000000ff1a00728c */ /* 0x000fc4000bf65270 */
[----:B----4-:R-:W-:Y:S01]  /*5960*/  ULEA UR14, UR14, UR4, 0x18 ;  /* 0x000000040e0e7291 */ /* 0x010fe2000f8ec0ff */
[----:B------:R-:W-:Y:S01]  /*5970*/  UMOV UR18, URZ ;  /* 0x000000ff00127c82 */ /* 0x000fe20008000000 */
[----:B------:R-:W-:Y:S01]  /*5980*/  UMOV UR13, URZ ;  /* 0x000000ff000d7c82 */ /* 0x000fe20008000000 */
[----:B------:R-:W-:Y:S01]  /*5990*/  UMOV UR20, 0x0 ;  /* 0x0000000000147882 */ /* 0x000fe20000000000 */
[----:B------:R-:W-:Y:S01]  /*59a0*/  UMOV UR21, 0x8210010 ;  /* 0x0821001000157882 */ /* 0x000fe20000000000 */
[----:B-1----:R-:W-:-:S04]  /*59b0*/  UIADD3 UR4, UPT, UPT, UR6, 0x1f, URZ ;  /* 0x0000001f06047890 */ /* 0x002fc8000fffe0ff */
[----:B---3--:R-:W1:Y:S01]  /*59c0*/  LDS R3, [UR14+0x3c0] ;  /* 0x0003c00eff037984 */ /* 0x008e620008000800 */
[----:B------:R-:W-:Y:S02]  /*59d0*/  UIADD3 UR6, UPT, UPT, UR14, 0x4500, URZ ;  /* 0x000045000e067890 */ /* 0x000fe4000fffe0ff */
[----:B------:R-:W-:Y:S02]  /*59e0*/  USHF.R.S32.HI UR5, URZ, 0x1f, UR4 ;  /* 0x0000001fff057899 */ /* 0x000fe40008011404 */
[----:B------:R-:W-:Y:S02]  /*59f0*/  USHF.R.U32.HI UR6, URZ, 0x4, UR6 ;  /* 0x00000004ff067899 */ /* 0x000fe40008011606 */
[----:B------:R-:W-:Y:S02]  /*5a00*/  ULEA.HI UR4, UR5, UR4, URZ, 0x5 ;  /* 0x0000000405047291 */ /* 0x000fe4000f8f28ff */
[----:B------:R-:W-:Y:S02]  /*5a10*/  UIADD3 UR5, UPT, UPT, UR14, 0x1e500, URZ ;  /* 0x0001e5000e057890 */ /* 0x000fe4000fffe0ff */
[----:B------:R-:W-:-:S02]  /*5a20*/  USHF.R.S32.HI UR4, URZ, 0x5, UR4 ;  /* 0x00000005ff047899 */ /* 0x000fc40008011404 */
[----:B------:R-:W-:Y:S02]  /*5a30*/  USHF.R.U32.HI UR5, URZ, 0x4, UR5 ;  /* 0x00000004ff057899 */ /* 0x000fe40008011605 */
[----:B------:R-:W-:Y:S02]  /*5a40*/  UIMAD UR7, UR4, UR7, URZ ;  /* 0x00000007040772a4 */ /* 0x000fe4000f8e02ff */
[----:B------:R-:W-:Y:S02]  /*5a50*/  UIADD3 UR4, UPT, UPT, UR14, 0x378, URZ ;  /* 0x000003780e047890 */ /* 0x000fe4000fffe0ff */
[----:B------:R-:W-:Y:S02]  /*5a60*/  ULOP3.LUT UR6, UR6, 0x3fff, URZ, 0xc0, !UPT ;  /* 0x00003fff06067892 */ /* 0x000fe4000f8ec0ff */
[----:B------:R-:W-:Y:S02]  /*5a70*/  UPRMT UR22, URZ, 0x654, UR4 ;  /* 0x00000654ff167896 */ /* 0x000fe40008000004 */
[----:B--2---:R-:W-:-:S02]  /*5a80*/  UIMAD UR4, UR7, UR8, URZ ;  /* 0x00000008070472a4 */ /* 0x004fc4000f8e02ff */
[----:B------:R-:W-:Y:S02]  /*5a90*/  ULOP3.LUT UR17, UR5, 0x3fff, URZ, 0xc0, !UPT ;  /* 0x00003fff05117892 */ /* 0x000fe4000f8ec0ff */
[----:B------:R-:W-:Y:S02]  /*5aa0*/  ULOP3.LUT UR16, UR6, 0x10000, URZ, 0xfc, !UPT ;  /* 0x0001000006107892 */ /* 0x000fe4000f8efcff */
[----:B------:R-:W-:Y:S02]  /*5ab0*/  UIADD3 UR24, UPT, UPT, UR4, -0x1, URZ ;  /* 0xffffffff04187890 */ /* 0x000fe4000fffe0ff */
[----:B------:R-:W-:Y:S01]  /*5ac0*/  UISETP.GE.AND UP4, UPT, UR4, 0x1, UPT ;  /* 0x000000010400788c */ /* 0x000fe2000bf86270 */
[C---:B-1----:R-:W-:Y:S01]  /*5ad0*/  VIADD R5, R3.reuse, 0x40 ;  /* 0x0000004003057836 */ /* 0x042fe20000000000 */
[----:B------:R-:W-:-:S04]  /*5ae0*/  LOP3.LUT R4, R3, 0xffff, RZ, 0xc0, !PT ;  /* 0x0000ffff03047812 */ /* 0x000fc800078ec0ff */
[----:B------:R-:W-:-:S05]  /*5af0*/  LOP3.LUT R5, R5, 0xffff, RZ, 0xc0, !PT ;  /* 0x0000ffff05057812 */ /* 0x000fca00078ec0ff */
[----:B------:R1:W-:Y:S02]  /*5b00*/  STL.64 [R1], R4 ;  /* 0x0000000401007387 */ /* 0x0003e40000100a00 */
.L_x_118:
[----:B-1----:R-:W-:-:S04]  /*5b10*/  SHF.L.U32 R5, R2, 0x1f, RZ ;  /* 0x0000001f02057819 */ /* 0x002fc800000006ff */
[----:B------:R-:W1:Y:S02]  /*5b20*/  SYNCS.PHASECHK.TRANS64.TRYWAIT P0, [UR14+0x370], R5 ;  /* 0x00037005ff0075a7 */ /* 0x000e64000800110e */
[----:B-1--4-:R-:W-:Y:S05]  /*5b30*/  @!P0 BRA `(.L_x_110) ;  /* 0x0000005c00908947 */ /* 0x012fea0003800000 */
.L_x_280:
[----:B-1----:R-:W1:Y:S01]  /*5b40*/  LDS.128 R4, [UR14+0x3b0] ;  /* 0x0003b00eff047984 */ /* 0x002e620008000c00 */
[----:B------:R-:W-:Y:S01]  /*5b50*/  ULEA UR19, UR18, UR14, 0x3 ;  /* 0x0000000e12137291 */ /* 0x000fe2000f8e18ff */
[----:B------:R-:W-:Y:S01]  /*5b60*/  @!PT LDS RZ, [RZ] ;  /* 0x00000000fffff984 */ /* 0x000fe20000000800 */
[----:B------:R-:W-:Y:S01]  /*5b70*/  @!PT LDS RZ, [RZ] ;  /* 0x00000000fffff984 */ /* 0x000fe20000000800 */
[----:B------:R-:W-:Y:S01]  /*5b80*/  @!PT LDS RZ, [RZ] ;  /* 0x00000000fffff984 */ /* 0x000fe20000000800 */
[----:B------:R-:W-:Y:S01]  /*5b90*/  @!PT LDS RZ, [RZ] ;  /* 0x00000000fffff984 */ /* 0x000fe20000000800 */
[----:B------:R2:W-:Y:S06]  /*5ba0*/  MEMBAR.ALL.CTA ;  /* 0x0000000000007992 */ /* 0x0005ec0000008000 */
[----:B--2---:R-:W2:Y:S02]  /*5bb0*/  FENCE.VIEW.ASYNC.S ;  /* 0x00000000000073c6 */ /* 0x004ea40000000000 */
[----:B--2---:R-:W-:Y:S01]  /*5bc0*/  SYNCS.ARRIVE.TRANS64.RED.A1T0 RZ, [UR22], RZ ;  /* 0x000000ffffff79a7 */ /* 0x004fe20008100416 */
[----:B-1----:R-:W-:Y:S01]  /*5bd0*/  LOP3.LUT P2, RZ, R6, 0x1, RZ, 0xc0, !PT ;  /* 0x0000000106ff7812 */ /* 0x002fe2000784c0ff */
[----:B------:R-:W-:-:S12]  /*5be0*/  BRA.U UP3, `(.L_x_111) ;  /* 0x00000001030c7547 */ /* 0x000fd8000b800000 */
[----:B------:R-:W-:-:S04]  /*5bf0*/  SHF.L.U32 R5, R8, 0x1f, RZ ;  /* 0x0000001f08057819 */ /* 0x000fc800000006ff */
[----:B------:R-:W1:Y:S02]  /*5c00*/  SYNCS.PHASECHK.TRANS64.TRYWAIT P0, [UR19+0x390], R5 ;  /* 0x00039005ff0075a7 */ /* 0x000e640008001113 */
[----:B-1----:R-:W-:Y:S05]  /*5c10*/  @!P0 BRA `(.L_x_112) ;  /* 0x0000005c00708947 */ /* 0x002fea0003800000 */
.L_x_111:
[----:B------:R-:W-:Y:S05]  /*5c20*/  BRA.U UP3, `(.L_x_113) ;  /* 0x0000000103b47547 */ /* 0x000fea000b800000 */
[----:B------:R-:W-:Y:S05]  /*5c30*/  BRA.U !UP4, `(.L_x_114) ;  /* 0x000000010ca47547 */ /* 0x000fea000b800000 */
[----:B------:R-:W-:Y:S01]  /*5c40*/  ULEA UR4, UR18, UR43, 0x2 ;  /* 0x0000002b12047291 */ /* 0x000fe2000f8e10ff */
[----:B-1----:R-:W-:-:S08]  /*5c50*/  SHF.L.U32 R4, R0, 0x1f, RZ ;  /* 0x0000001f00047819 */ /* 0x002fd000000006ff */
[----:B------:R-:W5:Y:S01]  /*5c60*/  LDL R5, [UR4] ;  /* 0x00000004ff057983 */ /* 0x000f620008100800 */
[----:B------:R-:W-:Y:S02]  /*5c70*/  ULEA UR4, UR13, UR14, 0x3 ;  /* 0x0000000e0d047291 */ /* 0x000fe4000f8e18ff */
[----:B------:R-:W-:Y:S01]  /*5c80*/  UPLOP3.LUT UP2, UPT, UPT, UPT, UPT, 0x40, 0x4 ;  /* 0x000000000004789c */ /* 0x000fe20003f4e870 */
[----:B------:R-:W-:-:S06]  /*5c90*/  UMOV UR10, UR24 ;  /* 0x00000018000a7c82 */ /* 0x000fcc0008000000 */
[----:B------:R1:W2:Y:S01]  /*5ca0*/  SYNCS.PHASECHK.TRANS64.TRYWAIT P1, [UR4], R4 ;  /* 0x00000004ff0075a7 */ /* 0x0002a20008021104 */
[----:B------:R-:W-:-:S05]  /*5cb0*/  UMOV UR4, UR13 ;  /* 0x0000000d00047c82 */ /* 0x000fca0008000000 */
.L_x_117:
[----:B------:R-:W-:Y:S01]  /*5cc0*/  ULEA UR11, UR4, UR14, 0x3 ;  /* 0x0000000e040b7291 */ /* 0x000fe2000f8e18ff */
[----:B--234-:R-:W-:Y:S11]  /*5cd0*/  @P1 BRA `(.L_x_115) ;  /* 0x00000000000c1947 */ /* 0x01cff60003800000 */
[----:B------:R-:W-:Y:S04]  /*5ce0*/  SHF.L.U32 R7, R0, 0x1f, RZ ;  /* 0x0000001f00077819 */ /* 0x000fe800000006ff */
[----:B------:R-:W2:Y:S02]  /*5cf0*/  SYNCS.PHASECHK.TRANS64.TRYWAIT P0, [UR11], R7 ;  /* 0x00000007ff0075a7 */ /* 0x000ea4000800110b */
[----:B--2---:R-:W-:Y:S05]  /*5d00*/  @!P0 BRA `(.L_x_116) ;  /* 0x0000005c004c8947 */ /* 0x004fea0003800000 */
.L_x_115:
[----:B------:R-:W-:Y:S01]  /*5d10*/  UISETP.NE.AND UP0, UPT, UR10, URZ, UPT ;  /* 0x000000ff0a00728c */ /* 0x000fe2000bf05270 */
[----:B------:R-:W-:Y:S01]  /*5d20*/  PLOP3.LUT P1, PT, PT, PT, PT, 0x80, 0x8 ;  /* 0x000000000008781c */ /* 0x000fe20003f2f070 */
[----:B------:R-:W-:Y:S02]  /*5d30*/  UIADD3 UR5, UPT, UPT, UR4, 0x1, URZ ;  /* 0x0000000104057890 */ /* 0x000fe4000fffe0ff */
[----:B------:R-:W-:Y:S02]  /*5d40*/  USHF.L.U32 UR4, UR4, 0x7, URZ ;  /* 0x0000000704047899 */ /* 0x000fe400080006ff */
[----:B------:R-:W-:Y:S01]  /*5d50*/  UISETP.NE.AND UP1, UPT, UR5, 0x34, UPT ;  /* 0x000000340500788c */ /* 0x000fe2000bf25270 */
[----:B------:R-:W-:Y:S01]  /*5d60*/  PLOP3.LUT P0, PT, PT, PT, UP0, 0x80, 0x8 ;  /* 0x000000000008781c */ /* 0x000fe20003f0f008 */
[----:B------:R-:W-:Y:S02]  /*5d70*/  UIADD3 UR8, UPT, UPT, UR17, UR4, URZ ;  /* 0x0000000411087290 */ /* 0x000fe4000fffe0ff */
[----:B------:R-:W-:Y:S02]  /*5d80*/  USEL UR6, URZ, 0x1, UP1 ;  /* 0x00000001ff067887 */ /* 0x000fe40008800000 */
[----:B------:R-:W-:Y:S01]  /*5d90*/  USEL UR13, UR5, URZ, UP1 ;  /* 0x000000ff050d7287 */ /* 0x000fe20008800000 */
[----:B------:R-:W-:Y:S01]  /*5da0*/  UMOV UR9, 0x80004020 ;  /* 0x8000402000097882 */ /* 0x000fe20000000000 */
[----:B------:R-:W-:Y:S02]  /*5db0*/  UMOV UR7, 0xc0004010 ;  /* 0xc000401000077882 */ /* 0x000fe40000000000 */
[----:B------:R-:W-:Y:S01]  /*5dc0*/  @UP0 ULEA UR5, UR13, UR14, 0x3 ;  /* 0x0000000e0d050291 */ /* 0x000fe2000f8e18ff */
[----:B------:R-:W-:Y:S01]  /*5dd0*/  LOP3.LUT R0, R0, UR6, RZ, 0x3c, !PT ;  /* 0x0000000600007c12 */ /* 0x000fe2000f8e3cff */
[----:B------:R-:W-:Y:S02]  /*5de0*/  UIADD3 UR6, UPT, UPT, UR4, UR16, URZ ;  /* 0x0000001004067290 */ /* 0x000fe4000fffe0ff */
[----:B------:R-:W-:Y:S01]  /*5df0*/  UIADD3 UR4, UPT, UPT, UR10, 0x1, URZ ;  /* 0x000000010a047890 */ /* 0x000fe2000fffe0ff */
[----:B-1----:R-:W-:Y:S01]  /*5e00*/  @P0 SHF.L.U32 R4, R0, 0x1f, RZ ;  /* 0x0000001f00040819 */ /* 0x002fe200000006ff */
[----:B------:R-:W-:Y:S02]  /*5e10*/  UIADD3 UR10, UPT, UPT, UR10, -0x1, URZ ;  /* 0xffffffff0a0a7890 */ /* 0x000fe4000fffe0ff */
[----:B------:R-:W-:Y:S01]  /*5e20*/  UISETP.GT.U32.AND UP0, UPT, UR4, 0x1, UPT ;  /* 0x000000010400788c */ /* 0x000fe2000bf04070 */
[----:B------:R3:W4:Y:S01]  /*5e30*/  @P0 SYNCS.PHASECHK.TRANS64.TRYWAIT P1, [UR5], R4 ;  /* 0x00000004ff0005a7 */ /* 0x0007220008021105 */
[----:B------:R-:W-:Y:S11]  /*5e40*/  ELECT P0, URZ, PT ;  /* 0x0000000000ff782f */ /* 0x000ff60003800000 */
[----:B------:R-:W-:Y:S02]  /*5e50*/  @!UPT UIADD3 URZ, UPT, UPT, URZ, URZ, URZ ;  /* 0x000000fffffff290 */ /* 0x000fe4000fffe0ff */
[----:B-----5:R-:W-:Y:S01]  /*5e60*/  @P0 R2UR.BROADCAST UR12, R5 ;  /* 0x00000000050c02ca */ /* 0x020fe200008e0000 */
[----:B------:R-:W-:Y:S01]  /*5e70*/  UIADD3 UR5, UPT, UPT, UR11, 0x1a0, URZ ;  /* 0x000001a00b057890 */ /* 0x000fe2000fffe0ff */
[----:B------:R-:W-:Y:S11]  /*5e80*/  UMOV UR4, UR13 ;  /* 0x0000000d00047c82 */ /* 0x000ff60008000000 */
[----:B------:R3:W-:Y:S01]  /*5e90*/  UTCQMMA.2CTA gdesc[UR6], gdesc[UR8], tmem[UR12], tmem[UR20], idesc[UR21], UP2 ;  /* 0x00ff1408060075ea */ /* 0x0007e2000920030c */
[----:B------:R-:W-:Y:S01]  /*5ea0*/  UPLOP3.LUT UP2, UPT, UPT, UPT, UPT, 0x80, 0x8 ;  /* 0x000000000008789c */ /* 0x000fe20003f4f070 */
[----:B------:R3:W-:Y:S01]  /*5eb0*/  UTCBAR.2CTA.MULTICAST [UR5], URZ, UR15 ;  /* 0x000000ff050073e9 */ /* 0x0007e2000820080f */
[----:B------:R-:W-:Y:S09]  /*5ec0*/  BRA.U UP0, `(.L_x_117) ;  /* 0xfffffffd007c7547 */ /* 0x000ff2000b83ffff */
.L_x_114:
[----:B------:R-:W-:-:S09]  /*5ed0*/  UIADD3 UR4, UPT, UPT, UR19, 0x380, URZ ;  /* 0x0000038013047890 */ /* 0x000fd2000fffe0ff */
[----:B------:R2:W-:Y:S01]  /*5ee0*/  UTCBAR.2CTA.MULTICAST [UR4], URZ, UR23 ;  /* 0x000000ff040073e9 */ /* 0x0005e20008200817 */
[----:B------:R-:W-:Y:S02]  /*5ef0*/  NOP ;  /* 0x0000000000007918 */ /* 0x000fe40000000000 */
.L_x_113:
[----:B--2---:R-:W-:Y:S01]  /*5f00*/  UIADD3 UR4, UPT, UPT, UR18, 0x1, URZ ;  /* 0x0000000112047890 */ /* 0x004fe2000fffe0ff */
[----:B------:R-:W-:-:S03]  /*5f10*/  LOP3.LUT R2, R2, 0x1, RZ, 0x3c, !PT ;  /* 0x0000000102027812 */ /* 0x000fc600078e3cff */
[----:B------:R-:W-:-:S04]  /*5f20*/  UISETP.NE.AND UP0, UPT, UR4, 0x2, UPT ;  /* 0x000000020400788c */ /* 0x000fc8000bf05270 */
[----:B---3--:R-:W-:Y:S02]  /*5f30*/  USEL UR5, URZ, 0x1, UP0 ;  /* 0x00000001ff057887 */ /* 0x008fe40008000000 */
[----:B------:R-:W-:-:S04]  /*5f40*/  USEL UR18, UR4, URZ, UP0 ;  /* 0x000000ff04127287 */ /* 0x000fc80008000000 */
[----:B------:R-:W-:Y:S01]  /*5f50*/  LOP3.LUT R8, R8, UR5, RZ, 0x3c, !PT ;  /* 0x0000000508087c12 */ /* 0x000fe2000f8e3cff */
[----:B------:R-:W-:Y:S07]  /*5f60*/  @P2 BRA `(.L_x_118) ;  /* 0xfffffff800e82947 */ /* 0x000fee000383ffff */
[----:B------:R-:W2:Y:S01]  /*5f70*/  S2UR UR8, SR_CgaCtaId ;  /* 0x00000000000879c3 */ /* 0x000ea20000008800 */
[----:B------:R-:W-:Y:S01]  /*5f80*/  ELECT P0, URZ, PT ;  /* 0x0000000000ff782f */ /* 0x000fe20003800000 */
[----:B------:R-:W-:Y:S01]  /*5f90*/  HFMA2 R0, -RZ, RZ, 0, 5.9604644775390625e-08 ;  /* 0x00000001ff007431 */ /* 0x000fe200000001ff */
[----:B------:R-:W-:-:S05]  /*5fa0*/  UMOV UR4, 0x40 ;  /* 0x0000004000047882 */ /* 0x000fca0000000000 */
[----:B------:R-:W-:Y:S01]  /*5fb0*/  UVIRTCOUNT.DEALLOC.SMPOOL 0x80 ;  /* 0x000000800000784c */ /* 0x000fe20000000000 */
[----:B------:R-:W-:Y:S02]  /*5fc0*/  UISETP.NE.AND UP0, UPT, UR26, URZ, UPT ;  /* 0x000000ff1a00728c */ /* 0x000fe4000bf05270 */
[----:B--2---:R-:W-:-:S09]  /*5fd0*/  ULEA UR8, UR8, UR4, 0x18 ;  /* 0x0000000408087291 */ /* 0x004fd2000f8ec0ff */
[----:B------:R2:W-:Y:S01]  /*5fe0*/  @P0 STS.U8 [UR8+0x1c], R0 ;  /* 0x00001c00ff000988 */ /* 0x0005e20008000008 */
[----:B------:R-:W-:Y:S05]  /*5ff0*/  BRA.U UP0, `(.L_x_119) ;  /* 0x0000000100587547 */ /* 0x000fea000b800000 */
[----:B------:R-:W-:Y:S01]  /*6000*/  UIADD3 UR5, UPT, UPT, UR14, 0x390, URZ ;  /* 0x000003900e057890 */ /* 0x000fe2000fffe0ff */
[----:B-1----:R-:W-:-:S03]  /*6010*/  SHF.L.U32 R5, R8, 0x1f, RZ ;  /* 0x0000001f08057819 */ /* 0x002fc600000006ff */
[----:B------:R-:W-:-:S09]  /*6020*/  ULEA UR4, UR18, UR5, 0x3 ;  /* 0x0000000512047291 */ /* 0x000fd2000f8e18ff */
[----:B------:R-:W1:Y:S02]  /*6030*/  SYNCS.PHASECHK.TRANS64.TRYWAIT P0, [UR4], R5 ;  /* 0x00000005ff0075a7 */ /* 0x000e640008001104 */
[----:B-1----:R-:W-:Y:S05]  /*6040*/  @!P0 BRA `(.L_x_120) ;  /* 0x0000005800948947 */ /* 0x002fea0003800000 */
.L_x_284:
[----:B------:R-:W-:-:S04]  /*6050*/  UIADD3 UR4, UPT, UPT, UR18, 0x1, URZ ;  /* 0x0000000112047890 */ /* 0x000fc8000fffe0ff */
[----:B------:R-:W-:-:S04]  /*6060*/  UISETP.NE.AND UP1, UPT, UR4, 0x2, UPT ;  /* 0x000000020400788c */ /* 0x000fc8000bf25270 */
[----:B------:R-:W-:Y:S02]  /*6070*/  USEL UR6, URZ, 0x1, UP1 ;  /* 0x00000001ff067887 */ /* 0x000fe40008800000 */
[----:B------:R-:W-:-:S04]  /*6080*/  USEL UR4, UR4, URZ, UP1 ;  /* 0x000000ff04047287 */ /* 0x000fc80008800000 */
[----:B------:R-:W-:Y:S01]  /*6090*/  ULEA UR4, UR4, UR5, 0x3 ;  /* 0x0000000504047291 */ /* 0x000fe2000f8e18ff */
[----:B-1----:R-:W-:-:S04]  /*60a0*/  LOP3.LUT R5, R8, UR6, RZ, 0x3c, !PT ;  /* 0x0000000608057c12 */ /* 0x002fc8000f8e3cff */
[----:B------:R-:W-:Y:S01]  /*60b0*/  SHF.L.U32 R5, R5, 0x1f, RZ ;  /* 0x0000001f05057819 */ /* 0x000fe200000006ff */
[----:B--2---:R-:W-:-:S04]  /*60c0*/  IMAD.U32 R0, RZ, RZ, UR4 ;  /* 0x00000004ff007e24 */ /* 0x004fc8000f8e00ff */
[----:B------:R1:W2:Y:S03]  /*60d0*/  SYNCS.PHASECHK.TRANS64.TRYWAIT P0, [R0+URZ], R5 ;  /* 0x00000005000075a7 */ /* 0x0002a600080011ff */
[----:B--2---:R-:W-:Y:S05]  /*60e0*/  @!P0 NANOSLEEP.SYNCS 0x989680 ;  /* 0x009896800000895d */ /* 0x004fea0003900000 */
[----:B------:R-:W2:Y:S02]  /*60f0*/  @!P0 SYNCS.PHASECHK.TRANS64 P0, [R0+URZ], R5 ;  /* 0x00000005000085a7 */ /* 0x000ea400080010ff */
[----:B--2---:R-:W-:Y:S05]  /*6100*/  @P0 BRA `(.L_x_121) ;  /* 0x0000000000200947 */ /* 0x004fea0003800000 */
.L_x_122:
[----:B--2---:R2:W3:Y:S02]  /*6110*/  SYNCS.PHASECHK.TRANS64.TRYWAIT P0, [R0+URZ], R5 ;  /* 0x00000005000075a7 */ /* 0x0044e400080011ff */
[----:B---3--:R-:W-:Y:S05]  /*6120*/  @!P0 NANOSLEEP.SYNCS 0x989680 ;  /* 0x009896800000895d */ /* 0x008fea0003900000 */
[----:B------:R-:W3:Y:S02]  /*6130*/  @!P0 SYNCS.PHASECHK.TRANS64 P0, [R0+URZ], R5 ;  /* 0x00000005000085a7 */ /* 0x000ee400080010ff */
[----:B---3--:R-:W-:Y:S05]  /*6140*/  @!P0 BRA `(.L_x_122) ;  /* 0xfffffffc00f08947 */ /* 0x008fea000383ffff */
[----:B------:R-:W-:Y:S05]  /*6150*/  BRA `(.L_x_121) ;  /* 0x00000000000c7947 */ /* 0x000fea0003800000 */
.L_x_119:
[----:B------:R-:W-:-:S04]  /*6160*/  UIADD3 UR4, UPT, UPT, UR14, 0x3a0, URZ ;  /* 0x000003a00e047890 */ /* 0x000fc8000fffe0ff */
[----:B------:R-:W-:-:S09]  /*6170*/  UPRMT UR4, UR25, 0x654, UR4 ;  /* 0x0000065419047896 */ /* 0x000fd20008000004 */
[----:B------:R-:W-:Y:S03]  /*6180*/  SYNCS.ARRIVE.TRANS64.RED.A1T0 RZ, [UR4], RZ ;  /* 0x000000ffffff79a7 */ /* 0x000fe60008100404 */
.L_x_121:
[----:B-12---:R-:W-:Y:S01]  /*6190*/  SHF.L.U32 R5, RZ, 0x1f, RZ ;  /* 0x0000001fff057819 */ /* 0x006fe200000006ff */
[----:B------:R-:W-:Y:S01]  /*61a0*/  UIADD3 UR4, UPT, UPT, UR14, 0x3a0, URZ ;  /* 0x000003a00e047890 */ /* 0x000fe2000fffe0ff */
[----:B------:R-:W-:Y:S02]  /*61b0*/  PLOP3.LUT P0, PT, PT, PT, UP0, 0x80, 0x8 ;  /* 0x000000000008781c */ /* 0x000fe40003f0f008 */
[----:B----4-:R-:W1:Y:S02]  /*61c0*/  SYNCS.PHASECHK.TRANS64.TRYWAIT P1, [UR14+0x3a0], R5 ;  /* 0x0003a005ff0075a7 */ /* 0x010e64000802110e */
[----:B-1----:R-:W-:Y:S09]  /*61d0*/  @!P1 BRA `(.L_x_123) ;  /* 0x0000005800489947 */ /* 0x002ff20003800000 */
.L_x_286:
[----:B------:R-:W-:Y:S01]  /*61e0*/  @!UP0 UPRMT UR4, UR25, 0x654, UR4 ;  /* 0x0000065419048896 */ /* 0x000fe20008000004 */
[----:B------:R-:W-:Y:S01]  /*61f0*/  LOP3.LUT R2, R3, 0xffff, RZ, 0xc0, !PT ;  /* 0x0000ffff03027812 */ /* 0x000fe200078ec0ff */
[----:B------:R-:W-:Y:S02]  /*6200*/  IMAD.MOV.U32 R3, RZ, RZ, 0xffff ;  /* 0x0000ffffff037424 */ /* 0x000fe400078e00ff */
[----:B-1----:R-:W-:Y:S01]  /*6210*/  IMAD.MOV.U32 R5, RZ, RZ, 0x1 ;  /* 0x00000001ff057424 */ /* 0x002fe200078e00ff */
[----:B------:R-:W-:-:S04]  /*6220*/  SHF.R.U32.HI R2, RZ, 0x5, R2 ;  /* 0x00000005ff027819 */ /* 0x000fc80000011602 */
[----:B------:R-:W-:Y:S01]  /*6230*/  @!P0 SYNCS.ARRIVE.TRANS64.RED.A1T0 RZ, [UR4], RZ ;  /* 0x000000ffffff89a7 */ /* 0x000fe20008100404 */
[----:B------:R-:W-:Y:S01]  /*6240*/  NOP ;  /* 0x0000000000007918 */ /* 0x000fe20000000000 */
[----:B------:R-:W1:Y:S01]  /*6250*/  LDS R0, [UR8+0x14] ;  /* 0x00001408ff007984 */ /* 0x000e620008000800 */
[-C--:B------:R-:W-:Y:S02]  /*6260*/  SHF.L.U32 R3, R3, R2.reuse, RZ ;  /* 0x0000000203037219 */ /* 0x080fe400000006ff */
[----:B------:R-:W-:Y:S02]  /*6270*/  SHF.L.U32 R5, R5, R2, RZ ;  /* 0x0000000205057219 */ /* 0x000fe400000006ff */
[----:B-1----:R-:W-:-:S04]  /*6280*/  LOP3.LUT R0, R0, R3, RZ, 0xc0, !PT ;  /* 0x0000000300007212 */ /* 0x002fc800078ec0ff */
[----:B------:R-:W-:-:S13]  /*6290*/  ISETP.NE.AND P0, PT, R0, R3, PT ;  /* 0x000000030000720c */ /* 0x000fda0003f05270 */
[----:B------:R-:W-:Y:S05]  /*62a0*/  @P0 BRA `(.L_x_124) ;  /* 0x00000000005c0947 */ /* 0x000fea0003800000 */
[----:B------:R-:W1:Y:S02]  /*62b0*/  LDS R0, [UR8+0x18] ;  /* 0x00001808ff007984 */ /* 0x000e640008000800 */
[----:B-1----:R-:W-:-:S04]  /*62c0*/  LOP3.LUT R0, R0, R5, RZ, 0xc0, !PT ;  /* 0x0000000500007212 */ /* 0x002fc800078ec0ff */
[----:B------:R-:W-:-:S13]  /*62d0*/  ISETP.NE.AND P0, PT, R0, R5, PT ;  /* 0x000000050000720c */ /* 0x000fda0003f05270 */
[----:B------:R-:W-:Y:S05]  /*62e0*/  @P0 BRA `(.L_x_125) ;  /* 0x0000000000400947 */ /* 0x000fea0003800000 */
[----:B------:R-:W-:Y:S01]  /*62f0*/  R2UR UR4, R3 ;  /* 0x00000000030472ca */ /* 0x000fe200000e0000 */
[----:B------:R-:W1:Y:S01]  /*6300*/  S2R R2, SR_LANEID ;  /* 0x0000000000027919 */ /* 0x000e620000000000 */
[----:B------:R-:W-:-:S04]  /*6310*/  LOP3.LUT R5, RZ, R5, RZ, 0x33, !PT ;  /* 0x00000005ff057212 */ /* 0x000fc800078e33ff */
[----:B------:R-:W2:Y:S07]  /*6320*/  REDUX UR6, R5 ;  /* 0x00000000050673c4 */ /* 0x000eae0000000000 */
[----:B------:R-:W-:-:S03]  /*6330*/  ULOP3.LUT UR5, URZ, UR4, URZ, 0x33, !UPT ;  /* 0x00000004ff057292 */ /* 0x000fc6000f8e33ff */
[----:B------:R-:W-:Y:S02]  /*6340*/  VOTEU.ANY UR4, UPT, PT ;  /* 0x0000000000047886 */ /* 0x000fe400038e0100 */
[----:B------:R-:W-:Y:S01]  /*6350*/  UFLO.U32 UR4, UR4 ;  /* 0x00000004000472bd */ /* 0x000fe200080e0000 */
[----:B------:R-:W-:-:S04]  /*6360*/  IMAD.U32 R0, RZ, RZ, UR5 ;  /* 0x00000005ff007e24 */ /* 0x000fc8000f8e00ff */
[----:B------:R-:W3:Y:S02]  /*6370*/  REDUX UR7, R0 ;  /* 0x00000000000773c4 */ /* 0x000ee40000000000 */
[----:B------:R4:W-:Y:S01]  /*6380*/  UTCATOMSWS.AND URZ, UR5 ;  /* 0x0000000500ff79e3 */ /* 0x0009e20008000000 */
[----:B-1----:R-:W-:Y:S01]  /*6390*/  ISETP.EQ.U32.AND P0, PT, R2, UR4, PT ;  /* 0x0000000402007c0c */ /* 0x002fe2000bf02070 */
[----:B--2---:R-:W-:Y:S02]  /*63a0*/  IMAD.U32 R2, RZ, RZ, UR6 ;  /* 0x00000006ff027e24 */ /* 0x004fe4000f8e00ff */
[----:B---3--:R-:W-:-:S10]  /*63b0*/  IMAD.U32 R3, RZ, RZ, UR7 ;  /* 0x00000007ff037e24 */ /* 0x008fd4000f8e00ff */
[----:B------:R4:W-:Y:S04]  /*63c0*/  @P0 ATOMS.AND RZ, [UR8+0x14], R3 ;  /* 0x00001403ffff098c */ /* 0x0009e8000a800008 */
[----:B------:R4:W-:Y:S01]  /*63d0*/  @P0 ATOMS.AND RZ, [UR8+0x18], R2 ;  /* 0x00001802ffff098c */ /* 0x0009e2000a800008 */
[----:B------:R-:W-:Y:S05]  /*63e0*/  BRA `(.L_x_126) ;  /* 0x0000000000147947 */ /* 0x000fea0003800000 */
.L_x_125:
[----:B------:R-:W-:Y:S02]  /*63f0*/  MOV R2, 0x6410 ;  /* 0x0000641000027802 */ /* 0x000fe40000000f00 */
[----:B-----5:R-:W-:Y:S05]  /*6400*/  CALL.REL.NOINC `($__internal_0_$__cuda_sm10x_tcgen05_guardrail_trap_col_being_dealloced_not_returned_by_alloc) ;  /* 0x0000005800a07944 */ /* 0x020fea0003c00000 */
[----:B------:R-:W-:Y:S05]  /*6410*/  BRA `(.L_x_126) ;  /* 0x0000000000087947 */ /* 0x000fea0003800000 */
.L_x_124:
[----:B------:R-:W-:Y:S02]  /*6420*/  MOV R2, 0x6440 ;  /* 0x0000644000027802 */ /* 0x000fe40000000f00 */
[----:B-----5:R-:W-:Y:S05]  /*6430*/  CALL.REL.NOINC `($__internal_2_$__cuda_sm10x_tcgen05_guardrail_trap_unallocated_columns_being_dealloced) ;  /* 0x0000005800ac7944 */ /* 0x020fea0003c00000 */
.L_x_126:
[----:B------:R-:W-:Y:S01]  /*6440*/  NOP ;  /* 0x0000000000007918 */ /* 0x000fe20000000000 */
[----:B----4-:R-:W-:Y:S05]  /*6450*/  EXIT ;  /* 0x000000000000794d */ /* 0x010fea0003800000 */
.L_x_98:
[----:B------:R-:W-:-:S09]  /*6460*/  UISETP.NE.OR UP0, UPT, UR18, 0x3, !UP3 ;  /* 0x000000031200788c */ /* 0x000fd2000df05670 */
[----:B------:R-:W-:Y:S05]  /*6470*/  BRA.U UP0, `(.L_x_127) ;  /* 0x0000001100087547 */ /* 0x000fea000b800000 */
[----:B------:R-:W2:Y:S01]  /*6480*/  LDCU.64 UR4, c[0x0][0x888] ;  /* 0x00011100ff0477ac */ /* 0x000ea20008000a00 */
[----:B------:R-:W3:Y:S01]  /*6490*/  LDC.64 R12, c[0x0][0x348] ;  /* 0x0000d200ff0c7b82 */ /* 0x000ee20000000a00 */
[----:B------:R-:W-:Y:S01]  /*64a0*/  HFMA2 R10, -RZ, RZ, 0, 5.9604644775390625e-08 ;  /* 0x00000001ff0a7431 */ /* 0x000fe200000001ff */
[----:B------:R-:W-:Y:S01]  /*64b0*/  MOV R9, RZ ;  /* 0x000000ff00097202 */ /* 0x000fe20000000f00 */
[----:B------:R-:W4:Y:S01]  /*64c0*/  LDCU UR37, c[0x0][0x370] ;  /* 0x00006e00ff2577ac */ /* 0x000f220008000800 */
[----:B------:R-:W-:Y:S01]  /*64d0*/  HFMA2 R0, -RZ, RZ, 0, 0.00048828125 ;  /* 0x00001000ff007431 */ /* 0x000fe200000001ff */
[----:B------:R-:W4:Y:S01]  /*64e0*/  LDCU.128 UR40, c[0x0][0xb10] ;  /* 0x00016200ff2877ac */ /* 0x000f220008000c00 */
[----:B------:R-:W1:Y:S01]  /*64f0*/  LDCU UR36, c[0x0][0x374] ;  /* 0x00006e80ff2477ac */ /* 0x000e620008000800 */
[----:B------:R-:W1:Y:S01]  /*6500*/  LDCU.64 UR32, c[0x0][0x890] ;  /* 0x00011200ff2077ac */ /* 0x000e620008000a00 */
[----:B------:R-:W1:Y:S01]  /*6510*/  LDCU UR30, c[0x0][0xb0c] ;  /* 0x00016180ff1e77ac */ /* 0x000e620008000800 */
[----:B--2---:R-:W-:Y:S01]  /*6520*/  UISETP.NE.U32.AND UP0, UPT, UR4, URZ, UPT ;  /* 0x000000ff0400728c */ /* 0x004fe2000bf05070 */
[----:B------:R-:W2:Y:S01]  /*6530*/  LDCU UR55, c[0x0][0xb20] ;  /* 0x00016400ff3777ac */ /* 0x000ea20008000800 */
[----:B------:R-:W2:Y:S01]  /*6540*/  LDCU UR4, c[0x0][0xb30] ;  /* 0x00016600ff0477ac */ /* 0x000ea20008000800 */
[----:B------:R-:W2:Y:S01]  /*6550*/  LDCU.128 UR48, c[0x0][0x980] ;  /* 0x00013000ff3077ac */ /* 0x000ea20008000c00 */
[----:B------:R-:W-:Y:S01]  /*6560*/  UMOV UR31, 0x400 ;  /* 0x00000400001f7882 */ /* 0x000fe20000000000 */
[----:B----4-:R-:W-:-:S02]  /*6570*/  UIMAD.WIDE.U32 UR6, UR37, UR40, URZ ;  /* 0x00000028250672a5 */ /* 0x010fc4000f8e00ff */
[----:B------:R-:W-:Y:S02]  /*6580*/  ULEA UR31, UR45, UR31, 0x18 ;  /* 0x0000001f2d1f7291 */ /* 0x000fe4000f8ec0ff */
[----:B-1----:R-:W-:Y:S02]  /*6590*/  UIMAD.WIDE.U32 UR8, UR36, UR43, URZ ;  /* 0x0000002b240872a5 */ /* 0x002fe4000f8e00ff */
[----:B------:R-:W-:Y:S02]  /*65a0*/  UIADD3 UR44, UPT, UPT, UR31, 0x348, URZ ;  /* 0x000003481f2c7890 */ /* 0x000fe4000fffe0ff */
[----:B------:R-:W-:Y:S02]  /*65b0*/  UISETP.NE.AND.EX UP5, UPT, UR5, URZ, UPT, UP0 ;  /* 0x000000ff0500728c */ /* 0x000fe4000bfa5300 */
[----:B------:R-:W-:Y:S02]  /*65c0*/  UISETP.NE.U32.AND UP6, UPT, UR32, URZ, UPT ;  /* 0x000000ff2000728c */ /* 0x000fe4000bfc5070 */
[----:B------:R-:W-:-:S02]  /*65d0*/  UIADD3 UR38, UPT, UPT, UR31, 0x378, URZ ;  /* 0x000003781f267890 */ /* 0x000fc4000fffe0ff */
[----:B------:R-:W-:Y:S02]  /*65e0*/  UIADD3 UR25, UPT, UPT, UR31, 0x340, URZ ;  /* 0x000003401f197890 */ /* 0x000fe4000fffe0ff */
[----:B------:R-:W-:Y:S02]  /*65f0*/  UISETP.NE.AND UP0, UPT, UR39, 0x1, UPT ;  /* 0x000000012700788c */ /* 0x000fe4000bf05270 */
[----:B------:R-:W-:Y:S01]  /*6600*/  UISETP.NE.AND UP0, UPT, UR30, 0x1, UPT ;  /* 0x000000011e00788c */ /* 0x000fe2000bf05270 */
[----:B------:R-:W-:Y:S01]  /*6610*/  UMOV UR53, UR7 ;  /* 0x0000000700357c82 */ /* 0x000fe20008000000 */
[----:B------:R-:W-:Y:S01]  /*6620*/  UMOV UR52, UR9 ;  /* 0x0000000900347c82 */ /* 0x000fe20008000000 */
[----:B------:R-:W-:Y:S02]  /*6630*/  UISETP.GE.AND UP2, UPT, UR39, 0x1, UPT ;  /* 0x000000012700788c */ /* 0x000fe4000bf46270 */
[----:B------:R-:W-:Y:S02]  /*6640*/  UPRMT UR44, UR45, 0x654, UR44 ;  /* 0x000006542d2c7896 */ /* 0x000fe4000800002c */
[----:B------:R-:W-:-:S02]  /*6650*/  UISETP.NE.AND UP0, UPT, UR42, 0x1, UPT ;  /* 0x000000012a00788c */ /* 0x000fc4000bf05270 */
[----:B------:R-:W-:Y:S01]  /*6660*/  UPLOP3.LUT UP4, UPT, UPT, UPT, UPT, 0x40, 0x4 ;  /* 0x000000000004789c */ /* 0x000fe20003f8e870 */
[----:B------:R-:W1:Y:S01]  /*6670*/  LDCU.64 UR22, c[0x0][0xb28] ;  /* 0x00016500ff1677ac */ /* 0x000e620008000a00 */
[----:B------:R-:W4:Y:S01]  /*6680*/  LDCU.64 UR34, c[0x0][0x990] ;  /* 0x00013200ff2277ac */ /* 0x000f220008000a00 */
[----:B------:R-:W-:Y:S02]  /*6690*/  UISETP.NE.AND.EX UP6, UPT, UR33, URZ, UPT, UP6 ;  /* 0x000000ff2100728c */ /* 0x000fe4000bfc5360 */
[----:B------:R-:W-:Y:S02]  /*66a0*/  UPRMT UR38, URZ, 0x654, UR38 ;  /* 0x00000654ff267896 */ /* 0x000fe40008000026 */
[----:B------:R-:W-:Y:S02]  /*66b0*/  UPRMT UR45, UR45, 0x654, UR25 ;  /* 0x000006542d2d7896 */ /* 0x000fe40008000019 */
[----:B------:R-:W-:Y:S02]  /*66c0*/  USHF.R.U32.HI UR53, URZ, UR41, UR53 ;  /* 0x00000029ff357299 */ /* 0x000fe40008011635 */
[----:B--2---:R-:W-:-:S02]  /*66d0*/  USHF.R.U32.HI UR52, URZ, UR55, UR52 ;  /* 0x00000037ff347299 */ /* 0x004fc40008011634 */
[----:B------:R-:W-:Y:S02]  /*66e0*/  UISETP.NE.AND UP3, UPT, UR4, 0x1, UPT ;  /* 0x000000010400788c */ /* 0x000fe4000bf65270 */
[----:B------:R-:W-:Y:S02]  /*66f0*/  UISETP.NE.AND UP2, UPT, UR48, 0x1, UPT ;  /* 0x000000013000788c */ /* 0x000fe4000bf45270 */
[----:B---3--:R-:W-:-:S11]  /*6700*/  UISETP.NE.AND UP0, UPT, UR51, 0x1, UPT ;  /* 0x000000013300788c */ /* 0x008fd6000bf05270 */
.L_x_136:
[----:B------:R-:W-:Y:S04]  /*6710*/  SHF.L.U32 R3, R9, 0x1f, RZ ;  /* 0x0000001f09037819 */ /* 0x000fe800000006ff */
[----:B--2---:R-:W2:Y:S02]  /*6720*/  SYNCS.PHASECHK.TRANS64.TRYWAIT P0, [UR31+0x370], R3 ;  /* 0x00037003ff0075a7 */ /* 0x004ea4000800111f */
[----:B--2---:R-:W-:Y:S05]  /*6730*/  @!P0 BRA `(.L_x_128) ;  /* 0x0000005400088947 */ /* 0x004fea0003800000 */
.L_x_288:
[----:B------:R-:W3:Y:S01]  /*6740*/  LDS.128 R4, [UR31+0x3b0] ;  /* 0x0003b01fff047984 */ /* 0x000ee20008000c00 */
[----:B------:R-:W-:Y:S01]  /*6750*/  UISETP.GE.AND UP0, UPT, UR39, 0x1, UPT ;  /* 0x000000012700788c */ /* 0x000fe2000bf06270 */
[----:B------:R-:W-:Y:S01]  /*6760*/  @!PT LDS RZ, [RZ] ;  /* 0x00000000fffff984 */ /* 0x000fe20000000800 */
[----:B------:R-:W-:Y:S01]  /*6770*/  @!PT LDS RZ, [RZ] ;  /* 0x00000000fffff984 */ /* 0x000fe20000000800 */
[----:B------:R-:W-:Y:S01]  /*6780*/  @!PT LDS RZ, [RZ] ;  /* 0x00000000fffff984 */ /* 0x000fe20000000800 */
[----:B------:R-:W-:Y:S01]  /*6790*/  @!PT LDS RZ, [RZ] ;  /* 0x00000000fffff984 */ /* 0x000fe20000000800 */
[----:B------:R1:W-:Y:S06]  /*67a0*/  MEMBAR.ALL.CTA ;  /* 0x0000000000007992 */ /* 0x0003ec0000008000 */
[----:B-1----:R-:W1:Y:S02]  /*67b0*/  FENCE.VIEW.ASYNC.S ;  /* 0x00000000000073c6 */ /* 0x002e640000000000 */
[----:B-1----:R-:W-:Y:S01]  /*67c0*/  SYNCS.ARRIVE.TRANS64.RED.A1T0 RZ, [UR38], RZ ;  /* 0x000000ffffff79a7 */ /* 0x002fe20008100426 */
[----:B---3--:R-:W-:Y:S11]  /*67d0*/  LOP3.LUT P0, RZ, R6, 0x1, RZ, 0xc0, !PT ;  /* 0x0000000106ff7812 */ /* 0x008ff6000780c0ff */
[----:B------:R-:W-:Y:S02]  /*67e0*/  @!UPT UIADD3 URZ, UPT, UPT, URZ, URZ, URZ ;  /* 0x000000fffffff290 */ /* 0x000fe4000fffe0ff */
[----:B------:R-:W-:Y:S01]  /*67f0*/  VOTEU.ANY UP2, P0 ;  /* 0x0000000000ff7886 */ /* 0x000fe20000040100 */
[----:B------:R-:W-:Y:S11]  /*6800*/  PLOP3.LUT P0, PT, PT, PT, UP2, 0x80, 0x8 ;  /* 0x000000000008781c */ /* 0x000ff60003f0f028 */
[----:B------:R-:W-:Y:S02]  /*6810*/  @!UPT UIADD3 URZ, UPT, UPT, URZ, URZ, URZ ;  /* 0x000000fffffff290 */ /* 0x000fe4000fffe0ff */
[----:B--2---:R-:W-:Y:S02]  /*6820*/  @P0 MOV R3, R4 ;  /* 0x0000000400030202 */ /* 0x004fe40000000f00 */
[----:B------:R-:W-:Y:S02]  /*6830*/  @P0 LOP3.LUT R2, R5, 0xffff, RZ, 0xc0, !PT ;  /* 0x0000ffff05020812 */ /* 0x000fe400078ec0ff */
[----:B------:R-:W-:Y:S02]  /*6840*/  @P0 R2UR UR5, R3 ;  /* 0x00000000030502ca */ /* 0x000fe400000e0000 */
[----:B------:R-:W-:Y:S11]  /*6850*/  @P0 R2UR UR4, R2 ;  /* 0x00000000020402ca */ /* 0x000ff600000e0000 */
[----:B------:R-:W-:Y:S02]  /*6860*/  @UP2 UMOV UR15, UR5 ;  /* 0x00000005000f2c82 */ /* 0x000fe40008000000 */
[----:B------:R-:W-:Y:S01]  /*6870*/  @UP2 UMOV UR14, UR4 ;  /* 0x00000004000e2c82 */ /* 0x000fe20008000000 */
[----:B------:R-:W-:Y:S05]  /*6880*/  BRA.U !UP0, `(.L_x_129) ;  /* 0x0000000108c07547 */ /* 0x000fea000b800000 */
[----:B------:R-:W-:Y:S02]  /*6890*/  UIMAD.WIDE.U32 UR8, UR14, UR43, URZ ;  /* 0x0000002b0e0872a5 */ /* 0x000fe4000f8e00ff */
[----:B------:R-:W-:Y:S02]  /*68a0*/  UP2UR UR18, UPR, URZ, 0x4 ;  /* 0x00000004ff127883 */ /* 0x000fe40008000000 */
[----:B------:R-:W-:Y:S02]  /*68b0*/  UISETP.NE.AND UP2, UPT, UR42, 0x1, UPT ;  /* 0x000000012a00788c */ /* 0x000fe4000bf45270 */
[----:B------:R-:W-:Y:S02]  /*68c0*/  UIMAD.WIDE.U32 UR10, UR15, UR40, URZ ;  /* 0x000000280f0a72a5 */ /* 0x000fe4000f8e00ff */
[----:B------:R-:W-:Y:S02]  /*68d0*/  USEL UR4, UR36, UR52, !UP2 ;  /* 0x0000003424047287 */ /* 0x000fe4000d000000 */
[----:B------:R-:W-:Y:S02]  /*68e0*/  UISETP.NE.AND UP0, UPT, UR30, 0x1, UPT ;  /* 0x000000011e00788c */ /* 0x000fe4000bf05270 */
[----:B------:R-:W-:Y:S02]  /*68f0*/  UP2UR UR19, UPR, URZ, 0x2 ;  /* 0x00000002ff137883 */ /* 0x000fe40008000000 */
[----:B------:R-:W-:Y:S02]  /*6900*/  UISETP.NE.AND UP1, UPT, UR39, 0x1, UPT ;  /* 0x000000012700788c */ /* 0x000fe4000bf25270 */
[----:B------:R-:W-:Y:S02]  /*6910*/  UIMAD.WIDE.U32 UR12, UR4, UR22, URZ ;  /* 0x00000016040c72a5 */ /* 0x000fe4000f8e00ff */
[----:B------:R-:W-:Y:S01]  /*6920*/  USEL UR7, UR37, UR53, !UP0 ;  /* 0x0000003525077287 */ /* 0x000fe2000c000000 */
[----:B------:R-:W-:Y:S02]  /*6930*/  UMOV UR5, UR9 ;  /* 0x0000000900057c82 */ /* 0x000fe40008000000 */
[----:B------:R-:W-:Y:S02]  /*6940*/  USHF.R.U32.HI UR6, URZ, UR55, UR5 ;  /* 0x00000037ff067299 */ /* 0x000fe40008011605 */
[----:B------:R-:W-:Y:S02]  /*6950*/  UIMAD.WIDE.U32 UR16, UR7, UR22, URZ ;  /* 0x00000016071072a5 */ /* 0x000fe4000f8e00ff */
[----:B------:R-:W-:Y:S02]  /*6960*/  USEL UR6, UR14, UR6, !UP2 ;  /* 0x000000060e067287 */ /* 0x000fe4000d000000 */
[----:B------:R-:W-:Y:S01]  /*6970*/  UISETP.NE.AND UP2, UPT, UR18, URZ, UPT ;  /* 0x000000ff1200728c */ /* 0x000fe2000bf45270 */
[----:B------:R-:W-:Y:S01]  /*6980*/  UMOV UR5, UR11 ;  /* 0x0000000b00057c82 */ /* 0x000fe20008000000 */
[----:B------:R-:W-:Y:S02]  /*6990*/  UIMAD.WIDE.U32 UR10, UR6, UR22, URZ ;  /* 0x00000016060a72a5 */ /* 0x000fe4000f8e00ff */
[----:B------:R-:W-:Y:S03]  /*69a0*/  USHF.R.U32.HI UR8, URZ, UR41, UR5 ;  /* 0x00000029ff087299 */ /* 0x000fe60008011605 */
[----:B------:R-:W-:Y:S02]  /*69b0*/  UMOV UR5, UR13 ;  /* 0x0000000d00057c82 */ /* 0x000fe40008000000 */
[----:B------:R-:W-:Y:S03]  /*69c0*/  @UP1 USHF.R.U32.HI UR4, URZ, UR23, UR5 ;  /* 0x00000017ff041299 */ /* 0x000fe60008011605 */
[----:B------:R-:W-:Y:S01]  /*69d0*/  UMOV UR5, UR17 ;  /* 0x0000001100057c82 */ /* 0x000fe20008000000 */
[----:B------:R-:W-:Y:S02]  /*69e0*/  UIMAD UR4, UR39, UR4, URZ ;  /* 0x00000004270472a4 */ /* 0x000fe4000f8e02ff */
[----:B------:R-:W-:Y:S02]  /*69f0*/  @UP1 USHF.R.U32.HI UR7, URZ, UR23, UR5 ;  /* 0x00000017ff071299 */ /* 0x000fe40008011605 */
[----:B------:R-:W-:Y:S02]  /*6a00*/  USEL UR5, UR15, UR8, !UP0 ;  /* 0x000000080f057287 */ /* 0x000fe4000c000000 */
[----:B------:R-:W-:Y:S02]  /*6a10*/  UIMAD UR8, UR39, UR7, URZ ;  /* 0x00000007270872a4 */ /* 0x000fe4000f8e02ff */
[----:B------:R-:W-:Y:S03]  /*6a20*/  UISETP.GE.AND UP0, UPT, UR6, UR4, UPT ;  /* 0x000000040600728c */ /* 0x000fe6000bf06270 */
[----:B------:R-:W-:Y:S01]  /*6a30*/  UMOV UR4, UR11 ;  /* 0x0000000b00047c82 */ /* 0x000fe20008000000 */
[----:B------:R-:W-:Y:S02]  /*6a40*/  UISETP.GE.OR UP0, UPT, UR5, UR8, UP0 ;  /* 0x000000080500728c */ /* 0x000fe40008706670 */
[----:B------:R-:W-:Y:S02]  /*6a50*/  USHF.R.U32.HI UR4, URZ, UR23, UR4 ;  /* 0x00000017ff047299 */ /* 0x000fe40008011604 */
[----:B------:R-:W-:Y:S02]  /*6a60*/  UIMAD.WIDE.U32 UR8, UR5, UR22, URZ ;  /* 0x00000016050872a5 */ /* 0x000fe4000f8e00ff */
[----:B------:R-:W-:Y:S04]  /*6a70*/  USEL UR10, UR6, UR4, !UP1 ;  /* 0x00000004060a7287 */ /* 0x000fe8000c800000 */
[----:B------:R-:W-:Y:S01]  /*6a80*/  UIADD3 UR11, UPT, UPT, -UR10, URZ, URZ ;  /* 0x000000ff0a0b7290 */ /* 0x000fe2000fffe1ff */
[----:B------:R-:W-:Y:S02]  /*6a90*/  @!UP0 UMOV UR4, UR9 ;  /* 0x0000000900048c82 */ /* 0x000fe40008000000 */
[----:B------:R-:W-:Y:S02]  /*6aa0*/  @!UP0 USHF.R.U32.HI UR4, URZ, UR23, UR4 ;  /* 0x00000017ff048299 */ /* 0x000fe40008011604 */
[----:B------:R-:W-:Y:S02]  /*6ab0*/  UIMAD UR8, UR39, UR11, UR6 ;  /* 0x0000000b270872a4 */ /* 0x000fe4000f8e0206 */
[----:B------:R-:W-:Y:S02]  /*6ac0*/  @!UP0 USEL UR4, UR5, UR4, !UP1 ;  /* 0x0000000405048287 */ /* 0x000fe4000c800000 */
[----:B------:R-:W-:Y:S02]  /*6ad0*/  UISETP.NE.AND UP1, UPT, UR19, URZ, UPT ;  /* 0x000000ff1300728c */ /* 0x000fe4000bf25270 */
[----:B------:R-:W-:Y:S02]  /*6ae0*/  @!UP0 UIMAD UR7, UR7, UR8, UR4 ;  /* 0x00000008070782a4 */ /* 0x000fe4000f8e0204 */
[----:B------:R-:W-:Y:S02]  /*6af0*/  @!UP0 UIADD3 UR9, UPT, UPT, UR10, -UR4, URZ ;  /* 0x800000040a098290 */ /* 0x000fe4000fffe0ff */
[----:B------:R-:W-:Y:S02]  /*6b00*/  UIADD3 UR8, UPT, UPT, -UR6, URZ, URZ ;  /* 0x000000ff06087290 */ /* 0x000fe4000fffe1ff */
[----:B------:R-:W-:Y:S02]  /*6b10*/  UIADD3 UR4, UPT, UPT, -UR5, URZ, URZ ;  /* 0x000000ff05047290 */ /* 0x000fe4000fffe1ff */
[----:B------:R-:W-:Y:S03]  /*6b20*/  @!UP0 UIMAD UR6, UR9, UR39, UR5 ;  /* 0x00000027090682a4 */ /* 0x000fe6000f8e0205 */
[----:B------:R-:W-:Y:S01]  /*6b30*/  @!UP0 UMOV UR5, UR7 ;  /* 0x0000000700058c82 */ /* 0x000fe20008000000 */
[----:B------:R-:W-:Y:S02]  /*6b40*/  UIMAD UR7, UR30, UR4, UR15 ;  /* 0x000000041e0772a4 */ /* 0x000fe4000f8e020f */
[----:B------:R-:W-:Y:S02]  /*6b50*/  UIMAD UR4, UR42, UR8, UR14 ;  /* 0x000000082a0472a4 */ /* 0x000fe4000f8e020e */
[----:B------:R-:W-:Y:S02]  /*6b60*/  UIMAD UR15, UR5, UR30, UR7 ;  /* 0x0000001e050f72a4 */ /* 0x000fe4000f8e0207 */
[----:B------:R-:W-:Y:S11]  /*6b70*/  UIMAD UR14, UR6, UR42, UR4 ;  /* 0x0000002a060e72a4 */ /* 0x000ff6000f8e0204 */
[----:B------:R-:W-:Y:S01]  /*6b80*/  @!UPT UIADD3 URZ, UPT, UPT, URZ, URZ, URZ ;  /* 0x000000fffffff290 */ /* 0x000fe2000fffe0ff */
.L_x_129:
[----:B------:R-:W1:Y:S01]  /*6b90*/  @!UP3 LDCU.128 UR8, c[0x0][0xb10] ;  /* 0x00016200ff08b7ac */ /* 0x000e620008000c00 */
[----:B------:R-:W-:Y:S02]  /*6ba0*/  ISETP.NE.U32.AND P1, PT, RZ, UR32, PT ;  /* 0x00000020ff007c0c */ /* 0x000fe4000bf25070 */
[----:B------:R-:W-:Y:S02]  /*6bb0*/  SHF.L.U32 R8, R10, 0x1f, RZ ;  /* 0x0000001f0a087819 */ /* 0x000fe400000006ff */
[----:B------:R-:W-:Y:S01]  /*6bc0*/  ISETP.NE.AND.EX P1, PT, RZ, UR33, PT, P1 ;  /* 0x00000021ff007c0c */ /* 0x000fe2000bf25310 */
[----:B------:R-:W2:Y:S01]  /*6bd0*/  @!UP3 LDCU UR5, c[0x0][0xb0c] ;  /* 0x00016180ff05b7ac */ /* 0x000ea20008000800 */
[----:B------:R-:W-:Y:S02]  /*6be0*/  USHF.L.U32 UR26, UR20, 0x7, URZ ;  /* 0x00000007141a7899 */ /* 0x000fe400080006ff */
[----:B-1----:R-:W-:Y:S07]  /*6bf0*/  UIMAD.WIDE.U32 UR6, UR15, UR8, URZ ;  /* 0x000000080f0672a5 */ /* 0x002fee000f8e00ff */
[----:B------:R-:W-:Y:S01]  /*6c00*/  @!UP3 UMOV UR4, UR7 ;  /* 0x000000070004bc82 */ /* 0x000fe20008000000 */
[----:B--2---:R-:W-:Y:S02]  /*6c10*/  @!UP3 UISETP.NE.AND UP0, UPT, UR5, 0x1, UPT ;  /* 0x000000010500b88c */ /* 0x004fe4000bf05270 */
[----:B------:R-:W-:Y:S02]  /*6c20*/  @!UP3 USHF.R.U32.HI UR4, URZ, UR9, UR4 ;  /* 0x00000009ff04b299 */ /* 0x000fe40008011604 */
[----:B------:R-:W-:Y:S02]  /*6c30*/  UIMAD.WIDE.U32 UR6, UR14, UR11, URZ ;  /* 0x0000000b0e0672a5 */ /* 0x000fe4000f8e00ff */
[----:B------:R-:W-:Y:S02]  /*6c40*/  @!UP3 USEL UR8, UR15, UR4, !UP0 ;  /* 0x000000040f08b287 */ /* 0x000fe4000c000000 */
[----:B------:R-:W-:Y:S03]  /*6c50*/  @!UP3 UISETP.NE.AND UP0, UPT, UR10, 0x1, UPT ;  /* 0x000000010a00b88c */ /* 0x000fe6000bf05270 */
[----:B------:R-:W-:Y:S02]  /*6c60*/  @!UP3 UMOV UR6, UR7 ;  /* 0x000000070006bc82 */ /* 0x000fe40008000000 */
[----:B------:R-:W1:Y:S02]  /*6c70*/  @!UP3 LDCU UR4, c[0x0][0xb20] ;  /* 0x00016400ff04b7ac */ /* 0x000e640008000800 */
[----:B-1----:R-:W-:Y:S04]  /*6c80*/  @!UP3 USHF.R.U32.HI UR6, URZ, UR4, UR6 ;  /* 0x00000004ff06b299 */ /* 0x002fe80008011606 */
[----:B------:R-:W-:Y:S04]  /*6c90*/  @!UP3 USEL UR6, UR14, UR6, !UP0 ;  /* 0x000000060e06b287 */ /* 0x000fe8000c000000 */
[----:B------:R-:W-:Y:S02]  /*6ca0*/  @!UP3 UIADD3 UR4, UPT, UPT, -UR8, UR6, URZ ;  /* 0x000000060804b290 */ /* 0x000fe4000fffe1ff */
[----:B------:R-:W-:Y:S02]  /*6cb0*/  @!UP3 UIADD3 UR6, UPT, UPT, UR8, -UR6, URZ ;  /* 0x800000060806b290 */ /* 0x000fe4000fffe0ff */
[----:B------:R-:W-:Y:S02]  /*6cc0*/  @!UP3 UIMAD UR15, UR4, UR5, UR15 ;  /* 0x00000005040fb2a4 */ /* 0x000fe4000f8e020f */
[----:B------:R-:W-:Y:S01]  /*6cd0*/  @!UP3 UIMAD UR14, UR6, UR10, UR14 ;  /* 0x0000000a060eb2a4 */ /* 0x000fe2000f8e020e */
[----:B------:R-:W-:Y:S11]  /*6ce0*/  BRA.U UP4, `(.L_x_130) ;  /* 0x0000000104107547 */ /* 0x000ff6000b800000 */
[----:B------:R-:W-:Y:S04]  /*6cf0*/  MOV R2, UR54 ;  /* 0x0000003600027c02 */ /* 0x000fe80008000f00 */
[----:B------:R-:W-:Y:S04]  /*6d00*/  SHF.L.U32 R3, R2, 0x1f, RZ ;  /* 0x0000001f02037819 */ /* 0x000fe800000006ff */
[----:B------:R-:W1:Y:S02]  /*6d10*/  SYNCS.PHASECHK.TRANS64.TRYWAIT P2, [UR31+0x368], R3 ;  /* 0x00036803ff0075a7 */ /* 0x000e64000804111f */
[----:B-1----:R-:W-:Y:S05]  /*6d20*/  @!P2 BRA `(.L_x_131) ;  /* 0x0000004c00a4a947 */ /* 0x002fea0003800000 */
.L_x_130:
[----:B------:R-:W-:Y:S05]  /*6d30*/  BRA.U !UP6, `(.L_x_132) ;  /* 0x000000010e387547 */ /* 0x000fea000b800000 */
[----:B------:R-:W-:Y:S01]  /*6d40*/  UPLOP3.LUT UP1, UPT, UPT, UPT, UP5, 0x80, 0x8 ;  /* 0x000000000008789c */ /* 0x000fe20003f2f050 */
[----:B-1----:R-:W-:Y:S01]  /*6d50*/  HFMA2 R2, -RZ, RZ, 0, 5.9604644775390625e-08 ;  /* 0x00000001ff027431 */ /* 0x002fe200000001ff */
[----:B------:R-:W1:Y:S01]  /*6d60*/  LDCU.64 UR8, c[0x0][0x358] ;  /* 0x00006b00ff0877ac */ /* 0x000e620008000a00 */
[----:B------:R-:W-:Y:S03]  /*6d70*/  IMAD.MOV.U32 R86, RZ, RZ, 0x1 ;  /* 0x00000001ff567424 */ /* 0x000fe600078e00ff */
[----:B------:R-:W-:Y:S05]  /*6d80*/  PLOP3.LUT P2, PT, PT, PT, UP1, 0x80, 0x8 ;  /* 0x000000000008781c */ /* 0x000fea0003f4f018 */
[----:B------:R-:W2:Y:S01]  /*6d90*/  @UP1 LDCU.64 UR4, c[0x0][0x888] ;  /* 0x00011100ff0417ac */ /* 0x000ea20008000a00 */
[----:B------:R-:W-:Y:S07]  /*6da0*/  @UP1 UIMAD UR6, UR47, UR32, URZ ;  /* 0x000000202f0612a4 */ /* 0x000fee000f8e02ff */
[----:B------:R-:W-:Y:S01]  /*6db0*/  @!P2 PRMT R86, R2, 0x7610, R86 ;  /* 0x000076100256a816 */ /* 0x000fe20000000056 */
[----:B--2---:R-:W-:Y:S06]  /*6dc0*/  @UP1 UIMAD.WIDE UR4, UR6, 0x4, UR4 ;  /* 0x00000004060418a5 */ /* 0x004fec000f8e0204 */
[----:B------:R-:W-:Y:S01]  /*6dd0*/  IMAD.U32 R14, RZ, RZ, UR4 ;  /* 0x00000004ff0e7e24 */ /* 0x000fe2000f8e00ff */
[----:B------:R-:W-:Y:S04]  /*6de0*/  MOV R15, UR5 ;  /* 0x00000005000f7c02 */ /* 0x000fe80008000f00 */
[----:B------:R-:W2:Y:S01]  /*6df0*/  @!UP1 LDCU UR4, c[0x0][0x880] ;  /* 0x00011000ff0497ac */ /* 0x000ea20008000800 */
[----:B-1---5:R3:W5:Y:S02]  /*6e00*/  @P2 LDG.E R41, desc[UR8][R14.64] ;  /* 0x000000080e292981 */ /* 0x022764000c1e1900 */
[----:B--23--:R-:W-:Y:S07]  /*6e10*/  @!P2 IMAD.U32 R41, RZ, RZ, UR4 ;  /* 0x00000004ff29ae24 */ /* 0x00cfee000f8e00ff */
.L_x_132:
[----:B-----5:R-:W-:Y:S01]  /*6e20*/  @!P1 FSETP.EQ.AND P3, PT, R41, RZ, PT ;  /* 0x000000ff2900920b */ /* 0x020fe20003f62000 */
[----:B------:R-:W-:Y:S01]  /*6e30*/  @!UPT UIADD3 URZ, UPT, UPT, URZ, URZ, URZ ;  /* 0x000000fffffff290 */ /* 0x000fe2000fffe0ff */
[----:B------:R-:W-:Y:S11]  /*6e40*/  @!P1 BRA `(.L_x_133) ;  /* 0x0000000000149947 */ /* 0x000ff60003800000 */
[----:B------:R-:W-:Y:S02]  /*6e50*/  LOP3.LUT P1, RZ, R86, 0xff, RZ, 0xc0, !PT ;  /* 0x000000ff56ff7812 */ /* 0x000fe4000782c0ff */
[----:B------:R-:W-:Y:S04]  /*6e60*/  PLOP3.LUT P3, PT, PT, PT, UP1, 0x80, 0x8 ;  /* 0x000000000008781c */ /* 0x000fe80003f6f018 */
[----:B------:R-:W-:Y:S07]  /*6e70*/  PLOP3.LUT P3, PT, P3, PT, PT, 0x8, 0x80 ;  /* 0x000000000080781c */ /* 0x000fee0001f6e170 */
[----:B------:R-:W-:Y:S11]  /*6e80*/  @P1 FSETP.EQ.AND P3, PT, R41, RZ, PT ;  /* 0x000000ff2900120b */ /* 0x000ff60003f62000 */
[----:B------:R-:W-:Y:S02]  /*6e90*/  @!UPT UIADD3 URZ, UPT, UPT, URZ, URZ, URZ ;  /* 0x000000fffffff290 */ /* 0x000fe4000fffe0ff */
.L_x_133:
[----:B------:R-:W-:Y:S01]  /*6ea0*/  USHF.L.U32 UR27, UR46, 0x6, URZ ;  /* 0x000000062e1b7899 */ /* 0x000fe200080006ff */
[----:B------:R-:W2:Y:S01]  /*6eb0*/  SYNCS.PHASECHK.TRANS64.TRYWAIT P1, [UR31+0x350], R8 ;  /* 0x00035008ff0075a7 */ /* 0x000ea2000802111f */
[----:B------:R-:W-:Y:S02]  /*6ec0*/  UISETP.NE.AND UP0, UPT, UR48, 0x1, UPT ;  /* 0x000000013000788c */ /* 0x000fe4000bf05270 */
[----:B------:R-:W-:Y:S01]  /*6ed0*/  UIMAD.WIDE.U32 UR4, UR27, UR49, URZ ;  /* 0x000000311b0472a5 */ /* 0x000fe2000f8e00ff */
[----:B------:R-:W-:Y:S04]  /*6ee0*/  ELECT P2, URZ, PT ;  /* 0x0000000000ff782f */ /* 0x000fe80003840000 */
[----:B------:R-:W-:Y:S02]  /*6ef0*/  PLOP3.LUT P2, PT, P3, P2, PT, 0xf2, 0x2f ;  /* 0x00000000002f781c */ /* 0x000fe40001f45e72 */
[----:B------:R-:W-:Y:S02]  /*6f00*/  UMOV UR4, UR5 ;  /* 0x0000000500047c82 */ /* 0x000fe40008000000 */
[----:B------:R-:W-:Y:S04]  /*6f10*/  USHF.R.U32.HI UR4, URZ, UR50, UR4 ;  /* 0x00000032ff047299 */ /* 0x000fe80008011604 */
[----:B------:R-:W-:Y:S02]  /*6f20*/  USEL UR28, UR27, UR4, !UP0 ;  /* 0x000000041b1c7287 */ /* 0x000fe4000c000000 */
[----:B------:R-:W-:Y:S02]  /*6f30*/  UISETP.NE.AND UP0, UPT, UR51, 0x1, UPT ;  /* 0x000000013300788c */ /* 0x000fe4000bf05270 */
[----:B----4-:R-:W-:Y:S07]  /*6f40*/  UIMAD.WIDE.U32 UR4, UR28, UR34, URZ ;  /* 0x000000221c0472a5 */ /* 0x010fee000f8e00ff */
[----:B------:R-:W-:Y:S02]  /*6f50*/  UMOV UR4, UR5 ;  /* 0x0000000500047c82 */ /* 0x000fe40008000000 */
[----:B------:R-:W-:Y:S04]  /*6f60*/  USHF.R.U32.HI UR4, URZ, UR35, UR4 ;  /* 0x00000023ff047299 */ /* 0x000fe80008011604 */
[----:B------:R-:W-:Y:S02]  /*6f70*/  USEL UR29, UR28, UR4, !UP0 ;  /* 0x000000041c1d7287 */ /* 0x000fe4000c000000 */
[----:B------:R-:W-:Y:S02]  /*6f80*/  UIADD3 UR4, UPT, UPT, -UR28, URZ, URZ ;  /* 0x000000ff1c047290 */ /* 0x000fe4000fffe1ff */
[----:B------:R-:W-:Y:S02]  /*6f90*/  UIADD3 UR5, UPT, UPT, -UR29, URZ, URZ ;  /* 0x000000ff1d057290 */ /* 0x000fe4000fffe1ff */
[----:B------:R-:W-:Y:S02]  /*6fa0*/  UIMAD UR27, UR48, UR4, UR27 ;  /* 0x00000004301b72a4 */ /* 0x000fe4000f8e021b */
[----:B------:R-:W-:Y:S01]  /*6fb0*/  UIMAD UR28, UR51, UR5, UR28 ;  /* 0x00000005331c72a4 */ /* 0x000fe2000f8e021c */
[----:B--2---:R-:W-:Y:S11]  /*6fc0*/  @!P1 BRA `(.L_x_134) ;  /* 0x0000004c00149947 */ /* 0x004ff60003800000 */
.L_x_291:
[----:B-1----:R-:W-:Y:S01]  /*6fd0*/  @!P2 IADD3 R3, P1, PT, R12, 0x580, RZ ;  /* 0x000005800c03a810 */ /* 0x002fe20007f3e0ff */
[----:B------:R-:W-:Y:S01]  /*6fe0*/  VOTEU.ALL UP0, P2 ;  /* 0x0000000000ff7886 */ /* 0x000fe20001000000 */
[----:B------:R-:W-:Y:S01]  /*6ff0*/  UMOV UR9, UR25 ;  /* 0x0000001900097c82 */ /* 0x000fe20008000000 */
[----:B------:R-:W-:Y:S01]  /*7000*/  UMOV UR11, UR27 ;  /* 0x0000001b000b7c82 */ /* 0x000fe20008000000 */
[----:B------:R-:W-:Y:S01]  /*7010*/  @!P2 R2UR UR5, R3 ;  /* 0x000000000305a2ca */ /* 0x000fe200000e0000 */
[----:B------:R-:W-:Y:S01]  /*7020*/  @!P2 IMAD.X R2, RZ, RZ, R13, P1 ;  /* 0x000000ffff02a224 */ /* 0x000fe200008e060d */
[----:B------:R-:W-:Y:S01]  /*7030*/  @!UP0 UPRMT UR6, URZ, 0x40, URZ ;  /* 0x00000040ff068896 */ /* 0x000fe200080000ff */
[----:B------:R-:W-:Y:S01]  /*7040*/  @P0 SHF.R.U32.HI R4, RZ, 0x10, R5 ;  /* 0x00000010ff040819 */ /* 0x000fe20000011605 */
[----:B------:R-:W-:Y:S02]  /*7050*/  @!UP0 UIADD3 UR24, UPT, UPT, UR31, 0x400, URZ ;  /* 0x000004001f188890 */ /* 0x000fe4000fffe0ff */
[----:B------:R-:W-:Y:S01]  /*7060*/  @!P2 R2UR UR4, R2 ;  /* 0x000000000204a2ca */ /* 0x000fe200000e0000 */
[----:B------:R-:W-:Y:S01]  /*7070*/  @!UP0 UPRMT UR6, UR6, 0x5410, URZ ;  /* 0x0000541006068896 */ /* 0x000fe200080000ff */
[----:B------:R-:W-:Y:S01]  /*7080*/  @P0 R2UR UR47, R4 ;  /* 0x00000000042f02ca */ /* 0x000fe200000e0000 */
[----:B------:R-:W-:Y:S02]  /*7090*/  @!UP0 UIADD3 UR10, UPT, UPT, UR26, 0x40, URZ ;  /* 0x000000401a0a8890 */ /* 0x000fe4000fffe0ff */
[----:B------:R-:W-:Y:S02]  /*70a0*/  @!UP0 UIADD3 UR8, UPT, UPT, UR31, 0xc00, URZ ;  /* 0x00000c001f088890 */ /* 0x000fe4000fffe0ff */
[----:B------:R-:W-:Y:S01]  /*70b0*/  IMAD.U32 R2, RZ, RZ, UR5 ;  /* 0x00000005ff027e24 */ /* 0x000fe2000f8e00ff */
[----:B------:R-:W-:Y:S01]  /*70c0*/  VOTEU.ALL UP0, P2 ;  /* 0x0000000000ff7886 */ /* 0x000fe20001000000 */
[----:B------:R-:W-:Y:S01]  /*70d0*/  UMOV UR12, UR28 ;  /* 0x0000001c000c7c82 */ /* 0x000fe20008000000 */
[----:B------:R-:W-:Y:S03]  /*70e0*/  UMOV UR13, UR29 ;  /* 0x0000001d000d7c82 */ /* 0x000fe60008000000 */
[----:B------:R-:W-:Y:S01]  /*70f0*/  IMAD.U32 R3, RZ, RZ, UR4 ;  /* 0x00000004ff037e24 */ /* 0x000fe2000f8e00ff */
[----:B------:R-:W-:Y:S01]  /*7100*/  @!P2 R2UR UR4, R2 ;  /* 0x000000000204a2ca */ /* 0x000fe200000e0000 */
[----:B------:R-:W-:Y:S03]  /*7110*/  @!P2 IMAD.MOV.U32 R2, RZ, RZ, 0x1000 ;  /* 0x00001000ff02a424 */ /* 0x000fe600078e00ff */
[----:B------:R-:W-:Y:S11]  /*7120*/  @!P2 R2UR UR5, R3 ;  /* 0x000000000305a2ca */ /* 0x000ff600000e0000 */
[----:B------:R-:W-:Y:S02]  /*7130*/  @!UPT UIADD3 URZ, UPT, UPT, URZ, URZ, URZ ;  /* 0x000000fffffff290 */ /* 0x000fe4000fffe0ff */
[----:B------:R1:W-:Y:S01]  /*7140*/  @!UP0 UTMALDG.4D.IM2COL [UR24], [UR4], UR6 ;  /* 0x00000018040083b4 */ /* 0x0003e20008058006 */
[----:B------:R-:W-:Y:S05]  /*7150*/  VOTEU.ALL UP0, P2 ;  /* 0x0000000000ff7886 */ /* 0x000fea0001000000 */
[----:B------:R1:W-:Y:S01]  /*7160*/  @!UP0 UTMALDG.4D.IM2COL [UR8], [UR4], UR6 ;  /* 0x00000008040083b4 */ /* 0x0003e20008058006 */
[----:B------:R1:W-:Y:S01]  /*7170*/  @!P2 SYNCS.ARRIVE.TRANS64.RED.A0TR RZ, [UR31+0x340], R2 ;  /* 0x00034002ffffa9a7 */ /* 0x0003e2000830041f */
[----:B------:R-:W-:Y:S01]  /*7180*/  SYNCS.ARRIVE.TRANS64.RED.A1T0 RZ, [UR45], RZ ;  /* 0x000000ffffff79a7 */ /* 0x000fe2000810042d */
[----:B------:R-:W2:Y:S02]  /*7190*/  SYNCS.PHASECHK.TRANS64.TRYWAIT P1, [UR31+0x358], R8 ;  /* 0x00035808ff0075a7 */ /* 0x000ea4000802111f */
[----:B-12---:R-:W-:Y:S05]  /*71a0*/  @!P1 BRA `(.L_x_135) ;  /* 0x0000004800b49947 */ /* 0x006fea0003800000 */
.L_x_293:
[----:B------:R-:W-:Y:S01]  /*71b0*/  UPLOP3.LUT UP4, UPT, UPT, UPT, UPT, 0x80, 0x8 ;  /* 0x000000000008789c */ /* 0x000fe20003f8f070 */
[----:B-1----:R-:W-:Y:S01]  /*71c0*/  @!P2 IADD3 R3, P0, PT, R12, 0x580, RZ ;  /* 0x000005800c03a810 */ /* 0x002fe20007f1e0ff */
[----:B------:R-:W-:Y:S01]  /*71d0*/  UMOV UR19, UR27 ;  /* 0x0000001b00137c82 */ /* 0x000fe20008000000 */
[----:B------:R-:W-:Y:S01]  /*71e0*/  UMOV UR20, UR28 ;  /* 0x0000001c00147c82 */ /* 0x000fe20008000000 */
[----:B------:R-:W-:Y:S01]  /*71f0*/  UMOV UR21, UR29 ;  /* 0x0000001d00157c82 */ /* 0x000fe20008000000 */
[----:B------:R-:W-:Y:S01]  /*7200*/  @!P2 R2UR UR5, R3 ;  /* 0x000000000305a2ca */ /* 0x000fe200000e0000 */
[----:B------:R-:W-:Y:S01]  /*7210*/  @!P2 IMAD.X R2, RZ, RZ, R13, P0 ;  /* 0x000000ffff02a224 */ /* 0x000fe200000e060d */
[----:B------:R-:W-:Y:S01]  /*7220*/  UMOV UR11, UR27 ;  /* 0x0000001b000b7c82 */ /* 0x000fe20008000000 */
[----:B------:R-:W-:Y:S01]  /*7230*/  UMOV UR12, UR28 ;  /* 0x0000001c000c7c82 */ /* 0x000fe20008000000 */
[----:B------:R-:W-:Y:S01]  /*7240*/  VOTEU.ALL UP0, P2 ;  /* 0x0000000000ff7886 */ /* 0x000fe20001000000 */
[----:B------:R-:W-:Y:S01]  /*7250*/  UMOV UR13, UR29 ;  /* 0x0000001d000d7c82 */ /* 0x000fe20008000000 */
[----:B------:R-:W-:Y:S02]  /*7260*/  @!P2 R2UR UR4, R2 ;  /* 0x000000000204a2ca */ /* 0x000fe400000e0000 */
[----:B------:R-:W-:Y:S01]  /*7270*/  R2UR UR24, R90 ;  /* 0x000000005a1872ca */ /* 0x000fe200000e0000 */
[----:B------:R-:W-:Y:S01]  /*7280*/  @!UP0 UPRMT UR6, URZ, 0x40, URZ ;  /* 0x00000040ff068896 */ /* 0x000fe200080000ff */
[----:B------:R-:W-:Y:S01]  /*7290*/  R2UR UR7, R91 ;  /* 0x000000005b0772ca */ /* 0x000fe200000e0000 */
[----:B------:R-:W-:Y:S01]  /*72a0*/  @!UP0 UIADD3 UR18, UPT, UPT, UR26, 0x20, URZ ;  /* 0x000000201a128890 */ /* 0x000fe2000fffe0ff */
[----:B------:R-:W-:Y:S01]  /*72b0*/  LOP3.LUT R10, R10, 0x1, RZ, 0x3c, !PT ;  /* 0x000000010a0a7812 */ /* 0x000fe200078e3cff */
[----:B------:R-:W-:Y:S01]  /*72c0*/  IMAD.U32 R2, RZ, RZ, UR5 ;  /* 0x00000005ff027e24 */ /* 0x000fe2000f8e00ff */
[----:B------:R-:W-:Y:S01]  /*72d0*/  @!UP0 UIADD3 UR16, UPT, UPT, UR31, 0x1400, URZ ;  /* 0x000014001f108890 */ /* 0x000fe2000fffe0ff */
[----:B------:R-:W-:Y:S01]  /*72e0*/  LOP3.LUT R9, R9, 0x1, RZ, 0x3c, !PT ;  /* 0x0000000109097812 */ /* 0x000fe200078e3cff */
[----:B------:R-:W-:Y:S02]  /*72f0*/  @!UP0 UIADD3 UR17, UPT, UPT, UR31, 0x348, URZ ;  /* 0x000003481f118890 */ /* 0x000fe4000fffe0ff */
[----:B------:R-:W-:Y:S01]  /*7300*/  @!UP0 UPRMT UR6, UR6, 0x5410, URZ ;  /* 0x0000541006068896 */ /* 0x000fe200080000ff */
[----:B------:R-:W-:Y:S01]  /*7310*/  IMAD.U32 R3, RZ, RZ, UR4 ;  /* 0x00000004ff037e24 */ /* 0x000fe2000f8e00ff */
[----:B------:R-:W-:Y:S01]  /*7320*/  @!P2 R2UR UR4, R2 ;  /* 0x000000000204a2ca */ /* 0x000fe200000e0000 */
[----:B------:R-:W-:Y:S02]  /*7330*/  @!UP0 UIADD3 UR10, UPT, UPT, UR26, 0x60, URZ ;  /* 0x000000601a0a8890 */ /* 0x000fe4000fffe0ff */
[----:B------:R-:W-:Y:S01]  /*7340*/  @!UP0 UIADD3 UR8, UPT, UPT, UR31, 0x1c00, URZ ;  /* 0x00001c001f088890 */ /* 0x000fe2000fffe0ff */
[----:B------:R-:W-:Y:S01]  /*7350*/  @!P2 R2UR UR5, R3 ;  /* 0x000000000305a2ca */ /* 0x000fe200000e0000 */
[----:B------:R-:W-:Y:S01]  /*7360*/  VOTEU.ALL UP0, P2 ;  /* 0x0000000000ff7886 */ /* 0x000fe20001000000 */
[----:B------:R-:W-:Y:S01]  /*7370*/  UMOV UR9, UR17 ;  /* 0x0000001100097c82 */ /* 0x000fe20008000000 */
[----:B------:R-:W-:Y:S10]  /*7380*/  UIADD3 UR46, UPT, UPT, UR15, UR7, URZ ;  /* 0x000000070f2e7290 */ /* 0x000ff4000fffe0ff */
[----:B------:R1:W-:Y:S01]  /*7390*/  @!UP0 UTMALDG.4D.IM2COL [UR16], [UR4], UR6 ;  /* 0x00000010040083b4 */ /* 0x0003e20008058006 */
[----:B------:R-:W-:Y:S05]  /*73a0*/  VOTEU.ALL UP0, P2 ;  /* 0x0000000000ff7886 */ /* 0x000fea0001000000 */
[----:B------:R2:W-:Y:S01]  /*73b0*/  @!UP0 UTMALDG.4D.IM2COL [UR8], [UR4], UR6 ;  /* 0x00000008040083b4 */ /* 0x0005e20008058006 */
[----:B------:R2:W-:Y:S01]  /*73c0*/  @!P2 SYNCS.ARRIVE.TRANS64.RED.A0TR RZ, [UR31+0x348], R0 ;  /* 0x00034800ffffa9a7 */ /* 0x0005e2000830041f */
[----:B------:R-:W-:Y:S01]  /*73d0*/  SYNCS.ARRIVE.TRANS64.RED.A1T0 RZ, [UR44], RZ ;  /* 0x000000ffffff79a7 */ /* 0x000fe2000810042c */
[----:B-1----:R-:W-:Y:S01]  /*73e0*/  UIADD3 UR20, UPT, UPT, UR14, UR24, URZ ;  /* 0x000000180e147290 */ /* 0x002fe2000fffe0ff */
[----:B------:R-:W-:Y:S11]  /*73f0*/  BRA.U UP2, `(.L_x_136) ;  /* 0xfffffff102c47547 */ /* 0x000ff6000b83ffff */
[----:B------:R-:W-:-:S04]  /*7400*/  SHF.L.U32 R3, R10, 0x1f, RZ ;  /* 0x0000001f0a037819 */ /* 0x000fc800000006ff */
[----:B------:R-:W1:Y:S02]  /*7410*/  SYNCS.PHASECHK.TRANS64.TRYWAIT P0, [UR31+0x350], R3 ;  /* 0x00035003ff0075a7 */ /* 0x000e64000800111f */
[----:B-1----:R-:W-:Y:S05]  /*7420*/  @!P0 BRA `(.L_x_137) ;  /* 0x00000048002c8947 */ /* 0x002fea0003800000 */
.L_x_295:
[----:B-12---:R-:W-:-:S07]  /*7430*/  MOV R0, UR31 ;  /* 0x0000001f00007c02 */ /* 0x006fce0008000f00 */
.L_x_138:
[----:B-1----:R-:W-:-:S04]  /*7440*/  SHF.L.U32 R3, R10, 0x1f, RZ ;  /* 0x0000001f0a037819 */ /* 0x002fc800000006ff */
[----:B------:R1:W2:Y:S03]  /*7450*/  SYNCS.PHASECHK.TRANS64.TRYWAIT P0, [R0+URZ+0x358], R3 ;  /* 0x00035803000075a7 */ /* 0x0002a600080011ff */
[----:B--2---:R-:W-:Y:S05]  /*7460*/  @!P0 NANOSLEEP.SYNCS 0x989680 ;  /* 0x009896800000895d */ /* 0x004fea0003900000 */
[----:B------:R-:W2:Y:S02]  /*7470*/  @!P0 SYNCS.PHASECHK.TRANS64 P0, [R0+URZ+0x358], R3 ;  /* 0x00035803000085a7 */ /* 0x000ea400080010ff */
[----:B--2---:R-:W-:Y:S05]  /*7480*/  @P0 EXIT ;  /* 0x000000000000094d */ /* 0x004fea0003800000 */
[----:B------:R-:W-:Y:S05]  /*7490*/  BRA `(.L_x_138) ;  /* 0xfffffffc00e87947 */ /* 0x000fea000383ffff */
.L_x_127:
[----:B------:R-:W-:-:S06]  /*74a0*/  UISETP.GE.AND UP0, UPT, UR18, 0x4, UPT ;  /* 0x000000041200788c */ /* 0x000fcc000bf06270 */
[----:B------:R-:W-:-:S13]  /*74b0*/  PLOP3.LUT P0, PT, PT, PT, UP0, 0x80, 0x8 ;  /* 0x000000000008781c */ /* 0x000fda0003f0f008 */
[----:B-1----:R-:W-:Y:S05]  /*74c0*/  @!P0 EXIT ;  /* 0x000000000000894d */ /* 0x002fea0003800000 */
[----:B------:R-:W-:Y:S01]  /*74d0*/  BAR.SYNC.DEFER_BLOCKING 0x6, 0xa0 ;  /* 0x0182800000007b1d */ /* 0x000fe20000010000 */
[----:B------:R-:W-:Y:S01]  /*74e0*/  IMAD.SHL.U32 R73, R99, 0x20, RZ ;  /* 0x0000002063497824 */ /* 0x000fe200078e00ff */
[----:B------:R-:W-:Y:S01]  /*74f0*/  CS2R R94, SRZ ;  /* 0x00000000005e7805 */ /* 0x000fe2000001ff00 */
[----:B------:R-:W-:Y:S02]  /*7500*/  IMAD.SHL.U32 R0, R87, 0x400, RZ ;  /* 0x0000040057007824 */ /* 0x000fe400078e00ff */
[----:B------:R-:W-:Y:S01]  /*7510*/  IMAD.SHL.U32 R4, R99, 0x4, RZ ;  /* 0x0000000463047824 */ /* 0x000fe200078e00ff */
[----:B------:R-:W-:Y:S01]  /*7520*/  UMOV UR44, 0x400 ;  /* 0x00000400002c7882 */ /* 0x000fe20000000000 */
[----:B------:R-:W1:Y:S01]  /*7530*/  LDCU.64 UR4, c[0x0][0xa90] ;  /* 0x00015200ff0477ac */ /* 0x000e620008000a00 */
[----:B------:R-:W2:Y:S01]  /*7540*/  LDC.64 R84, c[0x0][0x8b0] ;  /* 0x00022c00ff547b82 */ /* 0x000ea20000000a00 */
[----:B------:R-:W-:Y:S01]  /*7550*/  LOP3.LUT R97, R73, 0xb60, RZ, 0xc0, !PT ;  /* 0x00000b6049617812 */ /* 0x000fe200078ec0ff */
[----:B------:R-:W-:Y:S01]  /*7560*/  IMAD.U32 R37, R99, 0x10000, RZ ;  /* 0x0001000063257824 */ /* 0x000fe200078e00ff */
[----:B------:R-:W-:Y:S01]  /*7570*/  ULEA UR44, UR45, UR44, 0x18 ;  /* 0x0000002c2d2c7291 */ /* 0x000fe2000f8ec0ff */
[----:B------:R-:W-:Y:S01]  /*7580*/  LOP3.LUT R5, R73, 0x80, RZ, 0xc0, !PT ;  /* 0x0000008049057812 */ /* 0x000fe200078ec0ff */
[----:B------:R-:W-:Y:S01]  /*7590*/  IMAD.MOV.U32 R36, RZ, RZ, RZ ;  /* 0x000000ffff247224 */ /* 0x000fe200078e00ff */
[----:B------:R-:W-:Y:S01]  /*75a0*/  LOP3.LUT R97, R97, 0x400, R0, 0xf8, !PT ;  /* 0x0000040061617812 */ /* 0x000fe200078ef800 */
[----:B------:R-:W-:Y:S01]  /*75b0*/  IMAD.SHL.U32 R0, R87, 0x200000, RZ ;  /* 0x0020000057007824 */ /* 0x000fe200078e00ff */
[----:B------:R-:W3:Y:S01]  /*75c0*/  LDC.64 R74, c[0x0][0x8a8] ;  /* 0x00022a00ff4a7b82 */ /* 0x000ee20000000a00 */
[----:B------:R-:W-:Y:S01]  /*75d0*/  LOP3.LUT R4, R5, 0x10, R4, 0xf8, !PT ;  /* 0x0000001005047812 */ /* 0x000fe200078ef804 */
[----:B------:R-:W-:Y:S01]  /*75e0*/  IMAD.MOV.U32 R96, RZ, RZ, RZ ;  /* 0x000000ffff607224 */ /* 0x000fe200078e00ff */
[----:B------:R-:W-:Y:S01]  /*75f0*/  LOP3.LUT P0, RZ, R73, 0x80, RZ, 0xc0, !PT ;  /* 0x0000008049ff7812 */ /* 0x000fe2000780c0ff */
[----:B------:R-:W-:Y:S01]  /*7600*/  IMAD.MOV.U32 R93, RZ, RZ, RZ ;  /* 0x000000ffff5d7224 */ /* 0x000fe200078e00ff */
[----:B------:R-:W-:Y:S01]  /*7610*/  LOP3.LUT R0, R0, 0x200000, RZ, 0xc0, !PT ;  /* 0x0020000000007812 */ /* 0x000fe200078ec0ff */
[----:B------:R-:W4:Y:S01]  /*7620*/  LDCU UR56, c[0x0][0x370] ;  /* 0x00006e00ff3877ac */ /* 0x000f220008000800 */
[----:B------:R-:W-:Y:S01]  /*7630*/  LOP3.LUT R97, R97, R4, RZ, 0xfc, !PT ;  /* 0x0000000461617212 */ /* 0x000fe200078efcff */
[----:B------:R-:W4:Y:S01]  /*7640*/  LDS R2, [UR44+0x3c0] ;  /* 0x0003c02cff027984 */ /* 0x000f220008000800 */
[----:B-1----:R-:W-:Y:S01]  /*7650*/  IMAD.U32 R89, RZ, RZ, UR4 ;  /* 0x00000004ff597e24 */ /* 0x002fe2000f8e00ff */
[----:B------:R-:W-:Y:S01]  /*7660*/  UIADD3 UR4, UPT, UPT, UR44, 0x2400, URZ ;  /* 0x000024002c047890 */ /* 0x000fe2000fffe0ff */
[----:B------:R-:W-:Y:S01]  /*7670*/  IMAD.U32 R88, RZ, RZ, UR5 ;  /* 0x00000005ff587e24 */ /* 0x000fe2000f8e00ff */
[----:B------:R-:W-:Y:S01]  /*7680*/  UIADD3 UR5, UPT, UPT, UR44, 0x400, URZ ;  /* 0x000004002c057890 */ /* 0x000fe2000fffe0ff */
[----:B------:R-:W-:Y:S01]  /*7690*/  LOP3.LUT R37, R0, 0x400000, R37, 0xf8, !PT ;  /* 0x0040000000257812 */ /* 0x000fe200078ef825 */
[----:B------:R-:W1:Y:S01]  /*76a0*/  LDCU UR42, c[0x0][0xb0c] ;  /* 0x00016180ff2a77ac */ /* 0x000e620008000800 */
[----:B------:R-:W-:Y:S01]  /*76b0*/  P2R R0, PR, RZ, 0x1 ;  /* 0x00000001ff007803 */ /* 0x000fe20000000000 */
[----:B------:R-:W-:Y:S01]  /*76c0*/  IMAD.U32 R98, RZ, RZ, UR4 ;  /* 0x00000004ff627e24 */ /* 0x000fe2000f8e00ff */
[----:B------:R-:W-:Y:S01]  /*76d0*/  LOP3.LUT R99, R99, 0x60, RZ, 0xc0, !PT ;  /* 0x0000006063637812 */ /* 0x000fe200078ec0ff */
[----:B------:R-:W-:Y:S01]  /*76e0*/  IMAD.U32 R100, RZ, RZ, UR5 ;  /* 0x00000005ff647e24 */ /* 0x000fe2000f8e00ff */
[----:B------:R-:W1:Y:S01]  /*76f0*/  LDCU UR38, c[0x0][0xb30] ;  /* 0x00016600ff2677ac */ /* 0x000e620008000800 */
[----:B------:R-:W1:Y:S01]  /*7700*/  LDCU.64 UR50, c[0x0][0x888] ;  /* 0x00011100ff3277ac */ /* 0x000e620008000a00 */
[----:B------:R-:W1:Y:S01]  /*7710*/  LDCU.64 UR40, c[0x0][0xb28] ;  /* 0x00016500ff2877ac */ /* 0x000e620008000a00 */
[----:B------:R-:W1:Y:S01]  /*7720*/  LDCU.64 UR58, c[0x0][0x890] ;  /* 0x00011200ff3a77ac */ /* 0x000e620008000a00 */
[----:B------:R-:W1:Y:S01]  /*7730*/  LDCU.128 UR52, c[0x0][0xb10] ;  /* 0x00016200ff3477ac */ /* 0x000e620008000c00 */
[----:B------:R-:W1:Y:S01]  /*7740*/  LDCU.128 UR60, c[0x0][0xa80] ;  /* 0x00015000ff3c77ac */ /* 0x000e620008000c00 */
[----:B------:R-:W1:Y:S01]  /*7750*/  LDCU UR49, c[0x0][0x374] ;  /* 0x00006e80ff3177ac */ /* 0x000e620008000800 */
[C---:B----4-:R-:W-:Y:S01]  /*7760*/  VIADD R3, R2.reuse, 0x40 ;  /* 0x0000004002037836 */ /* 0x050fe20000000000 */
[----:B------:R-:W-:-:S04]  /*7770*/  LOP3.LUT R2, R2, 0xffff, RZ, 0xc0, !PT ;  /* 0x0000ffff02027812 */ /* 0x000fc800078ec0ff */
[----:B------:R-:W-:-:S05]  /*7780*/  LOP3.LUT R3, R3, 0xffff, RZ, 0xc0, !PT ;  /* 0x0000ffff03037812 */ /* 0x000fca00078ec0ff */
[----:B-123--:R4:W-:Y:S02]  /*7790*/  STL.64 [R1], R2 ;  /* 0x0000000201007387 */ /* 0x00e9e40000100a00 */
.L_x_165:
[----:B----4-:R-:W-:Y:S04]  /*77a0*/  SHF.L.U32 R3, R95, 0x1f, RZ ;  /* 0x0000001f5f037819 */ /* 0x010fe800000006ff */
[----:B-1----:R-:W1:Y:S02]  /*77b0*/  SYNCS.PHASECHK.TRANS64.TRYWAIT P0, [UR44+0x370], R3 ;  /* 0x00037003ff0075a7 */ /* 0x002e64000800112c */
[----:B-1----:R-:W-:Y:S05]  /*77c0*/  @!P0 BRA `(.L_x_139) ;  /* 0x00000044005c8947 */ /* 0x002fea0003800000 */
.L_x_297:
[----:B------:R-:W-:Y:S01]  /*77d0*/  LEA R2, R36, UR43, 0x2 ;  /* 0x0000002b24027c11 */ /* 0x000fe2000f8e10ff */
        /* <DEDUP_REMOVED lines=9> */
[----:B------:R-:W-:Y:S09]  /*7870*/  UPRMT UR4, URZ, 0x654, UR4 ;  /* 0x00000654ff047896 */ /* 0x000ff20008000004 */
[----:B---3--:R-:W-:Y:S01]  /*7880*/  SYNCS.ARRIVE.TRANS64.RED.A1T0 RZ, [UR4], RZ ;  /* 0x000000ffffff79a7 */ /* 0x008fe20008100404 */
[----:B------:R-:W5:Y:S01]  /*7890*/  LDL R2, [R2] ;  /* 0x0000000002027983 */ /* 0x000f620000100800 */
[----:B--2---:R-:W-:Y:S11]  /*78a0*/  LOP3.LUT P0, RZ, R6, 0x1, RZ, 0xc0, !PT ;  /* 0x0000000106ff7812 */ /* 0x004ff6000780c0ff */
[----:B------:R-:W-:Y:S02]  /*78b0*/  @!UPT UIADD3 URZ, UPT, UPT, URZ, URZ, URZ ;  /* 0x000000fffffff290 */ /* 0x000fe4000fffe0ff */
[----:B------:R-:W-:Y:S01]  /*78c0*/  VOTEU.ANY UP1, P0 ;  /* 0x0000000000ff7886 */ /* 0x000fe20000020100 */
[----:B------:R-:W-:Y:S01]  /*78d0*/  PLOP3.LUT P0, PT, PT, PT, UP1, 0x80, 0x8 ;  /* 0x000000000008781c */ /* 0x000fe20003f0f018 */
[----:B------:R-:W-:Y:S11]  /*78e0*/  UP2UR UR48, UPR, URZ, 0x2 ;  /* 0x00000002ff307883 */ /* 0x000ff60008000000 */
[----:B------:R-:W-:Y:S01]  /*78f0*/  @!UPT UIADD3 URZ, UPT, UPT, URZ, URZ, URZ ;  /* 0x000000fffffff290 */ /* 0x000fe2000fffe0ff */
[----:B-1----:R-:W-:Y:S02]  /*7900*/  @P0 MOV R3, R4 ;  /* 0x0000000400030202 */ /* 0x002fe40000000f00 */
[----:B------:R-:W-:Y:S02]  /*7910*/  @P0 LOP3.LUT R0, R5, 0xffff, RZ, 0xc0, !PT ;  /* 0x0000ffff05000812 */ /* 0x000fe400078ec0ff */
[----:B------:R-:W-:Y:S02]  /*7920*/  @P0 R2UR UR5, R3 ;  /* 0x00000000030502ca */ /* 0x000fe400000e0000 */
[----:B------:R-:W-:Y:S11]  /*7930*/  @P0 R2UR UR4, R0 ;  /* 0x00000000000402ca */ /* 0x000ff600000e0000 */
[----:B------:R-:W-:Y:S02]  /*7940*/  @UP1 UMOV UR37, UR5 ;  /* 0x0000000500251c82 */ /* 0x000fe40008000000 */
[----:B------:R-:W-:Y:S01]  /*7950*/  @UP1 UMOV UR36, UR4 ;  /* 0x0000000400241c82 */ /* 0x000fe20008000000 */
[----:B------:R-:W-:Y:S05]  /*7960*/  BRA.U !UP0, `(.L_x_140) ;  /* 0x0000000108cc7547 */ /* 0x000fea000b800000 */
[----:B------:R-:W1:Y:S01]  /*7970*/  LDCU UR9, c[0x0][0xb20] ;  /* 0x00016400ff0977ac */ /* 0x000e620008000800 */
[----:B------:R-:W-:Y:S02]  /*7980*/  UIMAD.WIDE.U32 UR4, UR49, UR55, URZ ;  /* 0x00000037310472a5 */ /* 0x000fe4000f8e00ff */
[----:B------:R-:W-:Y:S02]  /*7990*/  UIMAD.WIDE.U32 UR6, UR56, UR52, URZ ;  /* 0x00000034380672a5 */ /* 0x000fe4000f8e00ff */
[----:B------:R-:W-:Y:S02]  /*79a0*/  UIMAD.WIDE.U32 UR10, UR36, UR55, URZ ;  /* 0x00000037240a72a5 */ /* 0x000fe4000f8e00ff */
[----:B------:R-:W-:Y:S02]  /*79b0*/  UISETP.NE.AND UP0, UPT, UR54, 0x1, UPT ;  /* 0x000000013600788c */ /* 0x000fe4000bf05270 */
[----:B------:R-:W-:Y:S02]  /*79c0*/  UISETP.NE.AND UP1, UPT, UR42, 0x1, UPT ;  /* 0x000000012a00788c */ /* 0x000fe4000bf25270 */
[----:B------:R-:W-:Y:S02]  /*79d0*/  UISETP.NE.AND UP2, UPT, UR39, 0x1, UPT ;  /* 0x000000012700788c */ /* 0x000fe4000bf45270 */
[----:B------:R-:W-:Y:S01]  /*79e0*/  UIMAD.WIDE.U32 UR12, UR37, UR52, URZ ;  /* 0x00000034250c72a5 */ /* 0x000fe2000f8e00ff */
[----:B------:R-:W-:Y:S01]  /*79f0*/  UMOV UR4, UR5 ;  /* 0x0000000500047c82 */ /* 0x000fe20008000000 */
[----:B------:R-:W-:Y:S01]  /*7a00*/  UMOV UR6, UR11 ;  /* 0x0000000b00067c82 */ /* 0x000fe20008000000 */
[----:B-1----:R-:W-:Y:S03]  /*7a10*/  USHF.R.U32.HI UR8, URZ, UR9, UR4 ;  /* 0x00000009ff087299 */ /* 0x002fe60008011604 */
[----:B------:R-:W-:Y:S02]  /*7a20*/  UMOV UR4, UR7 ;  /* 0x0000000700047c82 */ /* 0x000fe40008000000 */
[----:B------:R-:W-:Y:S02]  /*7a30*/  USHF.R.U32.HI UR5, URZ, UR53, UR4 ;  /* 0x00000035ff057299 */ /* 0x000fe40008011604 */
[----:B------:R-:W-:Y:S02]  /*7a40*/  USEL UR4, UR49, UR8, !UP0 ;  /* 0x0000000831047287 */ /* 0x000fe4000c000000 */
[----:B------:R-:W-:Y:S02]  /*7a50*/  USHF.R.U32.HI UR8, URZ, UR9, UR6 ;  /* 0x00000009ff087299 */ /* 0x000fe40008011606 */
[----:B------:R-:W-:Y:S02]  /*7a60*/  UIMAD.WIDE.U32 UR6, UR4, UR40, URZ ;  /* 0x00000028040672a5 */ /* 0x000fe4000f8e00ff */
[----:B------:R-:W-:Y:S02]  /*7a70*/  USEL UR9, UR56, UR5, !UP1 ;  /* 0x0000000538097287 */ /* 0x000fe4000c800000 */
[----:B------:R-:W-:Y:S02]  /*7a80*/  USEL UR8, UR36, UR8, !UP0 ;  /* 0x0000000824087287 */ /* 0x000fe4000c000000 */
[----:B------:R-:W-:Y:S01]  /*7a90*/  UIMAD.WIDE.U32 UR10, UR9, UR40, URZ ;  /* 0x00000028090a72a5 */ /* 0x000fe2000f8e00ff */
[----:B------:R-:W-:Y:S01]  /*7aa0*/  UMOV UR6, UR7 ;  /* 0x0000000700067c82 */ /* 0x000fe20008000000 */
[----:B------:R-:W-:Y:S01]  /*7ab0*/  UMOV UR5, UR13 ;  /* 0x0000000d00057c82 */ /* 0x000fe20008000000 */
[----:B------:R-:W-:Y:S02]  /*7ac0*/  @UP2 USHF.R.U32.HI UR4, URZ, UR41, UR6 ;  /* 0x00000029ff042299 */ /* 0x000fe40008011606 */
[----:B------:R-:W-:Y:S02]  /*7ad0*/  USHF.R.U32.HI UR5, URZ, UR53, UR5 ;  /* 0x00000035ff057299 */ /* 0x000fe40008011605 */
[----:B------:R-:W-:Y:S02]  /*7ae0*/  UIMAD UR4, UR39, UR4, URZ ;  /* 0x00000004270472a4 */ /* 0x000fe4000f8e02ff */
[----:B------:R-:W-:Y:S02]  /*7af0*/  USEL UR5, UR37, UR5, !UP1 ;  /* 0x0000000525057287 */ /* 0x000fe4000c800000 */
[----:B------:R-:W-:Y:S01]  /*7b00*/  UISETP.GE.AND UP0, UPT, UR8, UR4, UPT ;  /* 0x000000040800728c */ /* 0x000fe2000bf06270 */
[----:B------:R-:W-:Y:S01]  /*7b10*/  UMOV UR6, UR11 ;  /* 0x0000000b00067c82 */ /* 0x000fe20008000000 */
[----:B------:R-:W-:Y:S02]  /*7b20*/  UIMAD.WIDE.U32 UR10, UR8, UR40, URZ ;  /* 0x00000028080a72a5 */ /* 0x000fe4000f8e00ff */
[----:B------:R-:W-:Y:S04]  /*7b30*/  @UP2 USHF.R.U32.HI UR9, URZ, UR41, UR6 ;  /* 0x00000029ff092299 */ /* 0x000fe80008011606 */
[----:B------:R-:W-:Y:S01]  /*7b40*/  UIMAD UR6, UR39, UR9, URZ ;  /* 0x00000009270672a4 */ /* 0x000fe2000f8e02ff */
[----:B------:R-:W-:Y:S03]  /*7b50*/  UMOV UR4, UR11 ;  /* 0x0000000b00047c82 */ /* 0x000fe60008000000 */
[----:B------:R-:W-:Y:S02]  /*7b60*/  UISETP.GE.OR UP0, UPT, UR5, UR6, UP0 ;  /* 0x000000060500728c */ /* 0x000fe40008706670 */
[----:B------:R-:W-:Y:S02]  /*7b70*/  USHF.R.U32.HI UR4, URZ, UR41, UR4 ;  /* 0x00000029ff047299 */ /* 0x000fe40008011604 */
[----:B------:R-:W-:Y:S02]  /*7b80*/  UIMAD.WIDE.U32 UR6, UR5, UR40, URZ ;  /* 0x00000028050672a5 */ /* 0x000fe4000f8e00ff */
[----:B------:R-:W-:Y:S02]  /*7b90*/  USEL UR11, UR8, UR4, !UP2 ;  /* 0x00000004080b7287 */ /* 0x000fe4000d000000 */
[----:B------:R-:W-:Y:S02]  /*7ba0*/  UIADD3 UR6, UPT, UPT, -UR5, URZ, URZ ;  /* 0x000000ff05067290 */ /* 0x000fe4000fffe1ff */
[----:B------:R-:W-:Y:S02]  /*7bb0*/  UIADD3 UR10, UPT, UPT, -UR11, URZ, URZ ;  /* 0x000000ff0b0a7290 */ /* 0x000fe4000fffe1ff */
[----:B------:R-:W-:Y:S02]  /*7bc0*/  UIMAD UR6, UR42, UR6, UR37 ;  /* 0x000000062a0672a4 */ /* 0x000fe4000f8e0225 */
[----:B------:R-:W-:Y:S01]  /*7bd0*/  UIMAD UR10, UR39, UR10, UR8 ;  /* 0x0000000a270a72a4 */ /* 0x000fe2000f8e0208 */
[----:B------:R-:W-:Y:S01]  /*7be0*/  @!UP0 UMOV UR4, UR7 ;  /* 0x0000000700048c82 */ /* 0x000fe20008000000 */
[----:B------:R-:W-:Y:S02]  /*7bf0*/  UIADD3 UR7, UPT, UPT, -UR8, URZ, URZ ;  /* 0x000000ff08077290 */ /* 0x000fe4000fffe1ff */
[----:B------:R-:W-:Y:S04]  /*7c00*/  @!UP0 USHF.R.U32.HI UR4, URZ, UR41, UR4 ;  /* 0x00000029ff048299 */ /* 0x000fe80008011604 */
[----:B------:R-:W-:Y:S04]  /*7c10*/  @!UP0 USEL UR4, UR5, UR4, !UP2 ;  /* 0x0000000405048287 */ /* 0x000fe8000d000000 */
[----:B------:R-:W-:Y:S02]  /*7c20*/  @!UP0 UIMAD UR9, UR9, UR10, UR4 ;  /* 0x0000000a090982a4 */ /* 0x000fe4000f8e0204 */
[----:B------:R-:W-:Y:S02]  /*7c30*/  @!UP0 UIADD3 UR10, UPT, UPT, UR11, -UR4, URZ ;  /* 0x800000040b0a8290 */ /* 0x000fe4000fffe0ff */
[----:B------:R-:W-:Y:S02]  /*7c40*/  UIMAD UR4, UR54, UR7, UR36 ;  /* 0x00000007360472a4 */ /* 0x000fe4000f8e0224 */
[----:B------:R-:W-:Y:S03]  /*7c50*/  @!UP0 UIMAD UR8, UR10, UR39, UR5 ;  /* 0x000000270a0882a4 */ /* 0x000fe6000f8e0205 */
[----:B------:R-:W-:Y:S02]  /*7c60*/  @!UP0 UMOV UR5, UR9 ;  /* 0x0000000900058c82 */ /* 0x000fe40008000000 */
[----:B------:R-:W-:Y:S02]  /*7c70*/  UIMAD UR37, UR5, UR42, UR6 ;  /* 0x0000002a052572a4 */ /* 0x000fe4000f8e0206 */
[----:B------:R-:W-:Y:S11]  /*7c80*/  UIMAD UR36, UR8, UR54, UR4 ;  /* 0x00000036082472a4 */ /* 0x000ff6000f8e0204 */
[----:B------:R-:W-:Y:S01]  /*7c90*/  @!UPT UIADD3 URZ, UPT, UPT, URZ, URZ, URZ ;  /* 0x000000fffffff290 */ /* 0x000fe2000fffe0ff */
.L_x_140:
[----:B------:R-:W-:Y:S01]  /*7ca0*/  UISETP.NE.AND UP0, UPT, UR38, 0x1, UPT ;  /* 0x000000012600788c */ /* 0x000fe2000bf05270 */
[----:B------:R-:W-:Y:S01]  /*7cb0*/  @P0 SHF.R.U32.HI R4, RZ, 0x10, R5 ;  /* 0x00000010ff040819 */ /* 0x000fe20000011605 */
[----:B------:R-:W-:Y:S02]  /*7cc0*/  UIADD3 UR11, UPT, UPT, UR44, 0x400, URZ ;  /* 0x000004002c0b7890 */ /* 0x000fe4000fffe0ff */
[----:B------:R-:W-:Y:S01]  /*7cd0*/  USHF.L.U32 UR45, UR20, 0x7, URZ ;  /* 0x00000007142d7899 */ /* 0x000fe200080006ff */
[----:B------:R-:W-:Y:S06]  /*7ce0*/  @P0 R2UR UR57, R4 ;  /* 0x00000000043902ca */ /* 0x000fec00000e0000 */
[----:B------:R-:W1:Y:S01]  /*7cf0*/  @!UP0 LDCU.128 UR12, c[0x0][0xb10] ;  /* 0x00016200ff0c87ac */ /* 0x000e620008000c00 */
[----:B------:R-:W2:Y:S01]  /*7d00*/  @!UP0 LDCU UR5, c[0x0][0xb0c] ;  /* 0x00016180ff0587ac */ /* 0x000ea20008000800 */
[----:B------:R-:W3:Y:S01]  /*7d10*/  @!UP0 LDCU UR10, c[0x0][0xb20] ;  /* 0x00016400ff0a87ac */ /* 0x000ee20008000800 */
[----:B-1----:R-:W-:Y:S02]  /*7d20*/  UIMAD.WIDE.U32 UR8, UR37, UR12, URZ ;  /* 0x0000000c250872a5 */ /* 0x002fe4000f8e00ff */
[----:B------:R-:W-:Y:S02]  /*7d30*/  UIMAD.WIDE.U32 UR6, UR36, UR15, URZ ;  /* 0x0000000f240672a5 */ /* 0x000fe4000f8e00ff */
[----:B------:R-:W-:Y:S03]  /*7d40*/  @!UP0 UISETP.NE.AND UP1, UPT, UR14, 0x1, UPT ;  /* 0x000000010e00888c */ /* 0x000fe6000bf25270 */
[----:B------:R-:W-:Y:S01]  /*7d50*/  @!UP0 UMOV UR4, UR9 ;  /* 0x0000000900048c82 */ /* 0x000fe20008000000 */
[----:B--2---:R-:W-:Y:S02]  /*7d60*/  @!UP0 UISETP.NE.AND UP2, UPT, UR5, 0x1, UPT ;  /* 0x000000010500888c */ /* 0x004fe4000bf45270 */
[----:B------:R-:W-:Y:S01]  /*7d70*/  @!UP0 USHF.R.U32.HI UR4, URZ, UR13, UR4 ;  /* 0x0000000dff048299 */ /* 0x000fe20008011604 */
[----:B------:R-:W-:Y:S02]  /*7d80*/  @!UP0 UMOV UR6, UR7 ;  /* 0x0000000700068c82 */ /* 0x000fe40008000000 */
[----:B---3--:R-:W-:Y:S02]  /*7d90*/  @!UP0 USHF.R.U32.HI UR6, URZ, UR10, UR6 ;  /* 0x0000000aff068299 */ /* 0x008fe40008011606 */
[----:B------:R-:W-:Y:S02]  /*7da0*/  @!UP0 USEL UR7, UR37, UR4, !UP2 ;  /* 0x0000000425078287 */ /* 0x000fe4000d000000 */
[----:B------:R-:W-:Y:S04]  /*7db0*/  @!UP0 USEL UR6, UR36, UR6, !UP1 ;  /* 0x0000000624068287 */ /* 0x000fe8000c800000 */
[----:B------:R-:W-:Y:S02]  /*7dc0*/  @!UP0 UIADD3 UR4, UPT, UPT, -UR7, UR6, URZ ;  /* 0x0000000607048290 */ /* 0x000fe4000fffe1ff */
[----:B------:R-:W-:Y:S02]  /*7dd0*/  @!UP0 UIADD3 UR6, UPT, UPT, UR7, -UR6, URZ ;  /* 0x8000000607068290 */ /* 0x000fe4000fffe0ff */
[----:B------:R-:W-:Y:S02]  /*7de0*/  @!UP0 UIMAD UR37, UR4, UR5, UR37 ;  /* 0x00000005042582a4 */ /* 0x000fe4000f8e0225 */
[----:B------:R-:W-:Y:S02]  /*7df0*/  @!UP0 UIMAD UR36, UR6, UR14, UR36 ;  /* 0x0000000e062482a4 */ /* 0x000fe4000f8e0224 */
[----:B------:R-:W-:Y:S09]  /*7e00*/  ULOP3.LUT UP0, URZ, UR11, 0x90, URZ, 0xc0, !UPT ;  /* 0x000000900bff7892 */ /* 0x000ff2000f80c0ff */
[----:B------:R-:W-:Y:S05]  /*7e10*/  BRA.U !UP0, `(.L_x_141) ;  /* 0x0000000108407547 */ /* 0x000fea000b800000 */
[----:B------:R-:W1:Y:S01]  /*7e20*/  LDCU.64 UR8, c[0x4][0x80] ;  /* 0x01001000ff0877ac */ /* 0x000e620008000a00 */
[----:B------:R-:W-:Y:S01]  /*7e30*/  MOV R15, 0x0 ;  /* 0x00000000000f7802 */ /* 0x000fe20000000f00 */
[----:B------:R-:W-:Y:S02]  /*7e40*/  HFMA2 R12, -RZ, RZ, 0, 5.9604644775390625e-08 ;  /* 0x00000001ff0c7431 */ /* 0x000fe400000001ff */
[----:B------:R-:W-:Y:S02]  /*7e50*/  IMAD.MOV.U32 R8, RZ, RZ, 0x70 ;  /* 0x00000070ff087424 */ /* 0x000fe400078e00ff */
[----:B------:R-:W-:Y:S01]  /*7e60*/  IMAD.MOV.U32 R13, RZ, RZ, RZ ;  /* 0x000000ffff0d7224 */ /* 0x000fe200078e00ff */
[----:B------:R-:W2:Y:S01]  /*7e70*/  LDCU.64 UR6, c[0x4][0x88] ;  /* 0x01001100ff0677ac */ /* 0x000ea20008000a00 */
[----:B------:R-:W3:Y:S01]  /*7e80*/  LDC.64 R14, c[0x4][R15] ;  /* 0x010000000f0e7b82 */ /* 0x000ee20000000a00 */
[----:B------:R-:W4:Y:S01]  /*7e90*/  LDCU.64 UR4, c[0x4][0x8] ;  /* 0x01000100ff0477ac */ /* 0x000f220008000a00 */
[----:B-1----:R-:W-:Y:S01]  /*7ea0*/  MOV R5, UR9 ;  /* 0x0000000900057c02 */ /* 0x002fe20008000f00 */
[----:B------:R-:W-:Y:S01]  /*7eb0*/  IMAD.U32 R4, RZ, RZ, UR8 ;  /* 0x00000008ff047e24 */ /* 0x000fe2000f8e00ff */
[----:B--2---:R-:W-:Y:S01]  /*7ec0*/  MOV R7, UR7 ;  /* 0x0000000700077c02 */ /* 0x004fe20008000f00 */
[----:B------:R-:W-:Y:S01]  /*7ed0*/  IMAD.U32 R6, RZ, RZ, UR6 ;  /* 0x00000006ff067e24 */ /* 0x000fe2000f8e00ff */
[----:B----4-:R-:W-:Y:S01]  /*7ee0*/  MOV R11, UR5 ;  /* 0x00000005000b7c02 */ /* 0x010fe20008000f00 */
[----:B------:R-:W-:Y:S02]  /*7ef0*/  IMAD.U32 R10, RZ, RZ, UR4 ;  /* 0x00000004ff0a7e24 */ /* 0x000fe4000f8e00ff */
[----:B------:R-:W-:Y:S07]  /*7f00*/  LEPC R20, `(.L_x_141) ;  /* 0x000000001014794e */ /* 0x000fee0000000000 */
[----:B---3-5:R-:W-:Y:S05]  /*7f10*/  CALL.ABS.NOINC R14 ;  /* 0x000000000e007343 */ /* 0x028fea0003c00000 */
.L_x_141:
[----:B------:R-:W-:Y:S01]  /*7f20*/  LOP3.LUT P0, RZ, R98, 0x90, RZ, 0xc0, !PT ;  /* 0x0000009062ff7812 */ /* 0x000fe2000780c0ff */
[----:B------:R-:W-:Y:S11]  /*7f30*/  BSSY.RECONVERGENT B6, `(.L_x_142) ;  /* 0x0000013000067945 */ /* 0x000ff60003800200 */
[----:B------:R-:W-:Y:S01]  /*7f40*/  @!UPT UIADD3 URZ, UPT, UPT, URZ, URZ, URZ ;  /* 0x000000fffffff290 */ /* 0x000fe2000fffe0ff */
[----:B------:R-:W-:Y:S05]  /*7f50*/  @!P0 BRA `(.L_x_143) ;  /* 0x0000000000408947 */ /* 0x000fea0003800000 */
        /* <DEDUP_REMOVED lines=16> */
.L_x_143:
[----:B------:R-:W-:Y:S05]  /*8060*/  BSYNC.RECONVERGENT B6 ;  /* 0x0000000000067941 */ /* 0x000fea0003800200 */
.L_x_142:
[----:B------:R-:W-:Y:S01]  /*8070*/  R2UR UR4, R92 ;  /* 0x000000005c0472ca */ /* 0x000fe200000e0000 */
[----:B------:R-:W-:Y:S01]  /*8080*/  UISETP.NE.U32.AND UP0, UPT, UR58, URZ, UPT ;  /* 0x000000ff3a00728c */ /* 0x000fe2000bf05070 */
[----:B------:R-:W-:Y:S02]  /*8090*/  ISETP.NE.U32.AND P4, PT, R84, RZ, PT ;  /* 0x000000ff5400720c */ /* 0x000fe40003f85070 */
[----:B------:R-:W-:Y:S01]  /*80a0*/  ISETP.NE.U32.AND P3, PT, RZ, UR50, PT ;  /* 0x00000032ff007c0c */ /* 0x000fe2000bf65070 */
[----:B------:R-:W-:Y:S01]  /*80b0*/  UISETP.NE.AND.EX UP1, UPT, UR59, URZ, UPT, UP0 ;  /* 0x000000ff3b00728c */ /* 0x000fe2000bf25300 */
[----:B------:R-:W-:Y:S01]  /*80c0*/  ISETP.NE.AND.EX P4, PT, R85, RZ, PT, P4 ;  /* 0x000000ff5500720c */ /* 0x000fe20003f85340 */
[----:B------:R-:W-:Y:S01]  /*80d0*/  UPLOP3.LUT UP0, UPT, UPT, UPT, UPT, 0x40, 0x4 ;  /* 0x000000000004789c */ /* 0x000fe20003f0e870 */
[----:B------:R-:W-:Y:S05]  /*80e0*/  ISETP.NE.AND.EX P3, PT, RZ, UR51, PT, P3 ;  /* 0x00000033ff007c0c */ /* 0x000fea000bf65330 */
[----:B------:R-:W-:Y:S06]  /*80f0*/  UISETP.NE.AND UP2, UPT, UR4, URZ, UPT ;  /* 0x000000ff0400728c */ /* 0x000fec000bf45270 */
[----:B------:R-:W-:Y:S05]  /*8100*/  PLOP3.LUT P1, PT, PT, PT, UP2, 0x80, 0x8 ;  /* 0x000000000008781c */ /* 0x000fea0003f2f028 */
[----:B------:R-:W-:Y:S06]  /*8110*/  @UP2 UPLOP3.LUT UP0, UPT, UPT, UPT, UP1, 0x80, 0x8 ;  /* 0x000000000008289c */ /* 0x000fec0003f0f010 */
[----:B------:R-:W-:Y:S01]  /*8120*/  PLOP3.LUT P0, PT, PT, PT, UP0, 0x80, 0x8 ;  /* 0x000000000008781c */ /* 0x000fe20003f0f008 */
[----:B------:R-:W-:Y:S01]  /*8130*/  @!UPT UIADD3 URZ, UPT, UPT, URZ, URZ, URZ ;  /* 0x000000fffffff290 */ /* 0x000fe2000fffe0ff */
[----:B------:R-:W-:Y:S11]  /*8140*/  BRA.U !UP1, `(.L_x_144) ;  /* 0x00000001093c7547 */ /* 0x000ff6000b800000 */
[----:B------:R-:W-:Y:S01]  /*8150*/  UISETP.NE.U32.AND UP0, UPT, UR50, URZ, UPT ;  /* 0x000000ff3200728c */ /* 0x000fe2000bf05070 */
[----:B------:R-:W-:Y:S01]  /*8160*/  HFMA2 R0, -RZ, RZ, 0, 5.9604644775390625e-08 ;  /* 0x00000001ff007431 */ /* 0x000fe200000001ff */
[----:B------:R-:W1:Y:S01]  /*8170*/  LDCU.64 UR8, c[0x0][0x358] ;  /* 0x00006b00ff0877ac */ /* 0x000e620008000a00 */
[----:B------:R-:W-:Y:S01]  /*8180*/  IMAD.MOV.U32 R86, RZ, RZ, 0x1 ;  /* 0x00000001ff567424 */ /* 0x000fe200078e00ff */
[----:B------:R-:W-:Y:S06]  /*8190*/  UISETP.NE.AND.EX UP0, UPT, UR51, URZ, UPT, UP0 ;  /* 0x000000ff3300728c */ /* 0x000fec000bf05300 */
        /* <DEDUP_REMOVED lines=9> */
[----:B-12---:R-:W-:Y:S02]  /*8230*/  @!P2 IMAD.U32 R41, RZ, RZ, UR4 ;  /* 0x00000004ff29ae24 */ /* 0x006fe4000f8e00ff */
.L_x_144:
[----:B------:R-:W-:Y:S05]  /*8240*/  @!P4 BRA `(.L_x_145) ;  /* 0x000000000024c947 */ /* 0x000fea0003800000 */
[----:B------:R-:W-:Y:S01]  /*8250*/  ISETP.NE.U32.AND P2, PT, R74, RZ, PT ;  /* 0x000000ff4a00720c */ /* 0x000fe20003f45070 */
[----:B------:R-:W1:Y:S03]  /*8260*/  LDCU.64 UR4, c[0x0][0x358] ;  /* 0x00006b00ff0477ac */ /* 0x000e660008000a00 */
[----:B------:R-:W-:Y:S11]  /*8270*/  ISETP.NE.AND.EX P2, PT, R75, RZ, PT, P2 ;  /* 0x000000ff4b00720c */ /* 0x000ff60003f45320 */
[----:B------:R-:W-:Y:S02]  /*8280*/  @!UPT UIADD3 URZ, UPT, UPT, URZ, URZ, URZ ;  /* 0x000000fffffff290 */ /* 0x000fe4000fffe0ff */
[----:B------:R-:W2:Y:S01]  /*8290*/  @P2 LDC.64 R4, c[0x0][0x8a8] ;  /* 0x00022a00ff042b82 */ /* 0x000ea20000000a00 */
[----:B------:R-:W-:Y:S04]  /*82a0*/  @P2 IMAD R0, R84, UR47, RZ ;  /* 0x0000002f54002c24 */ /* 0x000fe8000f8e02ff */
[----:B--2---:R-:W-:Y:S05]  /*82b0*/  @P2 IMAD.WIDE R4, R0, 0x4, R4 ;  /* 0x0000000400042825 */ /* 0x004fea00078e0204 */
[----:B-1---5:R1:W5:Y:S02]  /*82c0*/  @P2 LDG.E R38, desc[UR4][R4.64] ;  /* 0x0000000404262981 */ /* 0x022364000c1e1900 */
[----:B-1----:R-:W2:Y:S02]  /*82d0*/  @!P2 LDC R38, c[0x0][0x8a0] ;  /* 0x00022800ff26ab82 */ /* 0x002ea40000000800 */
.L_x_145:
[----:B-----5:R-:W-:Y:S01]  /*82e0*/  FSETP.NEU.AND P2, PT, R41, RZ, PT ;  /* 0x000000ff2900720b */ /* 0x020fe20003f4d000 */
[----:B------:R-:W-:Y:S01]  /*82f0*/  USHF.L.U32 UR8, UR46, 0x6, URZ ;  /* 0x000000062e087899 */ /* 0x000fe200080006ff */
[----:B------:R-:W-:Y:S01]  /*8300*/  SEL R5, RZ, 0xffffffff, P3 ;  /* 0xffffffffff057807 */ /* 0x000fe20001800000 */
[----:B------:R-:W-:Y:S01]  /*8310*/  UISETP.NE.AND UP0, UPT, UR60, 0x1, UPT ;  /* 0x000000013c00788c */ /* 0x000fe2000bf05270 */
[----:B------:R-:W-:Y:S01]  /*8320*/  LOP3.LUT P4, RZ, R86, 0xff, RZ, 0xc0, !PT ;  /* 0x000000ff56ff7812 */ /* 0x000fe2000788c0ff */
[----:B------:R-:W-:Y:S01]  /*8330*/  UIMAD.WIDE.U32 UR4, UR8, UR61, URZ ;  /* 0x0000003d080472a5 */ /* 0x000fe2000f8e00ff */
[----:B------:R-:W-:Y:S01]  /*8340*/  @P1 SEL R4, RZ, 0xffffffff, P2 ;  /* 0xffffffffff041807 */ /* 0x000fe20001000000 */
[----:B------:R-:W-:Y:S01]  /*8350*/  IMAD.U32 R103, RZ, RZ, UR8 ;  /* 0x00000008ff677e24 */ /* 0x000fe2000f8e00ff */
[----:B------:R-:W-:Y:S01]  /*8360*/  LEA R0, R94, UR44, 0x3 ;  /* 0x0000002c5e007c11 */ /* 0x000fe2000f8e18ff */
[----:B------:R-:W-:Y:S01]  /*8370*/  BSSY B1, `(.L_x_146) ;  /* 0x000004e000017945 */ /* 0x000fe20003800000 */
[----:B------:R-:W-:Y:S01]  /*8380*/  @P0 SEL R4, R5, R4, !P4 ;  /* 0x0000000405040207 */ /* 0x000fe20006000000 */
[----:B------:R-:W-:Y:S01]  /*8390*/  IMAD.MOV.U32 R106, RZ, RZ, 0x1 ;  /* 0x00000001ff6a7424 */ /* 0x000fe200078e00ff */
[----:B------:R-:W-:Y:S01]  /*83a0*/  LEA R104, R36, UR44, 0x3 ;  /* 0x0000002c24687c11 */ /* 0x000fe2000f8e18ff */
[----:B------:R-:W-:Y:S01]  /*83b0*/  UMOV UR4, UR5 ;  /* 0x0000000500047c82 */ /* 0x000fe20008000000 */
[----:B------:R-:W-:Y:S01]  /*83c0*/  @P1 LOP3.LUT R4, R4, 0x1, RZ, 0xc0, !PT ;  /* 0x0000000104041812 */ /* 0x000fe200078ec0ff */
[----:B------:R-:W-:Y:S01]  /*83d0*/  USHF.R.U32.HI UR4, URZ, UR62, UR4 ;  /* 0x0000003eff047299 */ /* 0x000fe20008011604 */
[----:B------:R-:W-:Y:S01]  /*83e0*/  SHF.L.U32 R3, R96, 0x1f, RZ ;  /* 0x0000001f60037819 */ /* 0x000fe200000006ff */
[----:B------:R-:W-:Y:S01]  /*83f0*/  IMAD.IADD R39, R37, 0x1, R2 ;  /* 0x0000000125277824 */ /* 0x000fe200078e0202 */
[----:B------:R-:W-:Y:S01]  /*8400*/  ISETP.NE.U32.OR P6, PT, R4, 0x1, !P1 ;  /* 0x000000010400780c */ /* 0x000fe20004fc5470 */
[----:B------:R-:W-:Y:S01]  /*8410*/  USEL UR4, UR8, UR4, !UP0 ;  /* 0x0000000408047287 */ /* 0x000fe2000c000000 */
[----:B------:R-:W-:Y:S01]  /*8420*/  R2UR UR6, R89 ;  /* 0x00000000590672ca */ /* 0x000fe200000e0000 */
[----:B------:R-:W-:Y:S01]  /*8430*/  UISETP.NE.AND UP0, UPT, UR63, 0x1, UPT ;  /* 0x000000013f00788c */ /* 0x000fe2000bf05270 */
[----:B------:R-:W-:Y:S02]  /*8440*/  R2UR UR9, R88 ;  /* 0x00000000580972ca */ /* 0x000fe400000e0000 */
[----:B------:R-:W-:Y:S02]  /*8450*/  CS2R R82, SRZ ;  /* 0x0000000000527805 */ /* 0x000fe4000001ff00 */
[----:B------:R-:W-:Y:S01]  /*8460*/  PLOP3.LUT P3, PT, PT, PT, UP1, 0x80, 0x8 ;  /* 0x000000000008781c */ /* 0x000fe20003f6f018 */
[----:B------:R-:W-:Y:S01]  /*8470*/  IMAD.U32 R102, RZ, RZ, UR4 ;  /* 0x00000004ff667e24 */ /* 0x000fe2000f8e00ff */
[----:B------:R-:W-:Y:S01]  /*8480*/  SEL R4, RZ, 0xffffffff, P2 ;  /* 0xffffffffff047807 */ /* 0x000fe20001000000 */
[----:B------:R-:W-:Y:S01]  /*8490*/  IMAD R8, RZ, RZ, -UR4 ;  /* 0x80000004ff087e24 */ /* 0x000fe2000f8e02ff */
[----:B------:R-:W-:Y:S01]  /*84a0*/  PLOP3.LUT P2, PT, PT, PT, UP0, 0x80, 0x8 ;  /* 0x000000000008781c */ /* 0x000fe20003f4f008 */
[----:B------:R-:W-:Y:S01]  /*84b0*/  IMAD.U32 R101, RZ, RZ, UR4 ;  /* 0x00000004ff657e24 */ /* 0x000fe2000f8e00ff */
[----:B------:R-:W-:Y:S01]  /*84c0*/  P2R R105, PR, RZ, 0x40 ;  /* 0x00000040ff697803 */ /* 0x000fe20000000000 */
[----:B------:R-:W-:Y:S01]  /*84d0*/  IMAD R103, R8, UR60, R103 ;  /* 0x0000003c08677c24 */ /* 0x000fe2000f8e0267 */
[----:B------:R-:W-:Y:S01]  /*84e0*/  @P6 SHF.L.U32 R7, R93, 0x1f, RZ ;  /* 0x0000001f5d076819 */ /* 0x000fe200000006ff */
[----:B------:R-:W-:Y:S01]  /*84f0*/  UIMAD.WIDE.U32 UR6, UR4, UR6, URZ ;  /* 0x00000006040672a5 */ /* 0x000fe2000f8e00ff */
[----:B------:R-:W-:Y:S02]  /*8500*/  CS2R R80, SRZ ;  /* 0x0000000000507805 */ /* 0x000fe4000001ff00 */
[----:B------:R-:W-:Y:S01]  /*8510*/  CS2R R78, SRZ ;  /* 0x00000000004e7805 */ /* 0x000fe2000001ff00 */
[----:B------:R-:W1:Y:S01]  /*8520*/  @P6 SYNCS.PHASECHK.TRANS64.TRYWAIT P1, [R0+URZ+0x340], R7 ;  /* 0x00034007000065a7 */ /* 0x000e6200080211ff */
[----:B------:R-:W-:Y:S02]  /*8530*/  @P3 SEL R4, R5, R4, !P4 ;  /* 0x0000000405043207 */ /* 0x000fe40006000000 */
[----:B------:R-:W-:Y:S01]  /*8540*/  CS2R R76, SRZ ;  /* 0x00000000004c7805 */ /* 0x000fe2000001ff00 */
[----:B------:R-:W-:Y:S01]  /*8550*/  UMOV UR5, UR7 ;  /* 0x0000000700057c82 */ /* 0x000fe20008000000 */
[----:B------:R-:W-:Y:S01]  /*8560*/  LOP3.LUT R4, R4, 0x1, RZ, 0xc0, !PT ;  /* 0x0000000104047812 */ /* 0x000fe200078ec0ff */
[----:B------:R-:W-:Y:S03]  /*8570*/  USHF.R.U32.HI UR5, URZ, UR9, UR5 ;  /* 0x00000009ff057299 */ /* 0x000fe60008011605 */
[----:B------:R-:W-:Y:S03]  /*8580*/  ISETP.NE.U32.AND P5, PT, R4, 0x1, PT ;  /* 0x000000010400780c */ /* 0x000fe60003fa5070 */
[----:B------:R-:W-:Y:S02]  /*8590*/  SEL R102, R102, UR5, !P2 ;  /* 0x0000000566667c07 */ /* 0x000fe4000d000000 */
[----:B------:R-:W-:Y:S01]  /*85a0*/  P2R R107, PR, RZ, 0x20 ;  /* 0x00000020ff6b7803 */ /* 0x000fe20000000000 */
[----:B------:R3:W4:Y:S02]  /*85b0*/  SYNCS.PHASECHK.TRANS64.TRYWAIT P0, [R104+URZ+0x380], R3 ;  /* 0x00038003680075a7 */ /* 0x00072400080011ff */
[----:B------:R-:W-:Y:S04]  /*85c0*/  IMAD.MOV R6, RZ, RZ, -R102 ;  /* 0x000000ffff067224 */ /* 0x000fe800078e0a66 */
[----:B------:R-:W-:Y:S01]  /*85d0*/  IMAD R101, R6, UR63, R101 ;  /* 0x0000003f06657c24 */ /* 0x000fe2000f8e0265 */
[----:B-1----:R-:W-:Y:S01]  /*85e0*/  @P6 SEL R106, RZ, 0x1, !P1 ;  /* 0x00000001ff6a6807 */ /* 0x002fe20004800000 */
[----:B---3--:R-:W-:Y:S06]  /*85f0*/  @!P6 BRA `(.L_x_147) ;  /* 0x000000000094e947 */ /* 0x008fec0003800000 */
[----:B------:R-:W-:Y:S01]  /*8600*/  @P5 IMAD R6, R94, 0x1000, R97 ;  /* 0x000010005e065824 */ /* 0x000fe200078e0261 */
[----:B------:R-:W-:Y:S01]  /*8610*/  LOP3.LUT P6, RZ, R73, 0x80, RZ, 0xc0, !PT ;  /* 0x0000008049ff7812 */ /* 0x000fe200078cc0ff */
[----:B------:R-:W1:Y:S01]  /*8620*/  S2R R2, SR_CgaCtaId ;  /* 0x0000000000027919 */ /* 0x000e620000008800 */
[----:B------:R-:W-:Y:S01]  /*8630*/  ISETP.NE.AND P2, PT, R106, RZ, PT ;  /* 0x000000ff6a00720c */ /* 0x000fe20003f45270 */
[----:B------:R-:W-:Y:S01]  /*8640*/  @P5 VIADD R4, R6, UR44 ;  /* 0x0000002c06045c36 */ /* 0x000fe20008000000 */
[----:B------:R-:W-:Y:S01]  /*8650*/  PLOP3.LUT P1, PT, PT, PT, PT, 0x8, 0x80 ;  /* 0x000000000080781c */ /* 0x000fe20003f2e170 */
[----:B------:R-:W-:Y:S01]  /*8660*/  BSSY B0, `(.L_x_148) ;  /* 0x000000d000007945 */ /* 0x000fe20003800000 */
[----:B------:R-:W-:Y:S01]  /*8670*/  @P5 PLOP3.LUT P1, PT, P6, PT, PT, 0x80, 0x8 ;  /* 0x000000000008581c */ /* 0x000fe2000372f070 */
[C---:B------:R-:W-:Y:S01]  /*8680*/  @P5 VIADD R5, R4.reuse, 0x400 ;  /* 0x0000040004055836 */ /* 0x040fe20000000000 */
[----:B------:R-:W-:Y:S01]  /*8690*/  CS2R R78, SRZ ;  /* 0x00000000004e7805 */ /* 0x000fe2000001ff00 */
[----:B------:R-:W-:Y:S01]  /*86a0*/  @P5 VIADD R4, R4, 0x410 ;  /* 0x0000041004045836 */ /* 0x000fe20000000000 */
[----:B------:R-:W-:Y:S02]  /*86b0*/  CS2R R76, SRZ ;  /* 0x00000000004c7805 */ /* 0x000fe4000001ff00 */
[----:B------:R-:W-:Y:S02]  /*86c0*/  CS2R R82, SRZ ;  /* 0x0000000000527805 */ /* 0x000fe4000001ff00 */
[----:B------:R-:W-:Y:S05]  /*86d0*/  CS2R R80, SRZ ;  /* 0x0000000000507805 */ /* 0x000fea000001ff00 */
[----:B------:R-:W-:Y:S01]  /*86e0*/  @P1 VIADD R4, R5, 0xfffffff0 ;  /* 0xfffffff005041836 */ /* 0x000fe20000000000 */
[----:B------:R-:W-:Y:S06]  /*86f0*/  @P2 BRA `(.L_x_149) ;  /* 0x00000000000c2947 */ /* 0x000fec0003800000 */
[----:B------:R-:W-:Y:S04]  /*8700*/  SHF.L.U32 R5, R93, 0x1f, RZ ;  /* 0x0000001f5d057819 */ /* 0x000fe800000006ff */
[----:B------:R-:W3:Y:S02]  /*8710*/  SYNCS.PHASECHK.TRANS64.TRYWAIT P1, [R0+URZ+0x340], R5 ;  /* 0x00034005000075a7 */ /* 0x000ee400080211ff */
[----:B---3--:R-:W-:Y:S05]  /*8720*/  @!P1 BRA `(.L_x_150) ;  /* 0x00000034009c9947 */ /* 0x008fea0003800000 */
.L_x_149:
[----:B------:R-:W-:Y:S05]  /*8730*/  BSYNC B0 ;  /* 0x0000000000007941 */ /* 0x000fea0003800000 */
.L_x_148:
[----:B------:R-:W-:Y:S01]  /*8740*/  ISETP.NE.AND P1, PT, R107, RZ, PT ;  /* 0x000000ff6b00720c */ /* 0x000fe20003f25270 */
[----:B---3--:R-:W-:Y:S02]  /*8750*/  VIADD R5, R0, 0x350 ;  /* 0x0000035000057836 */ /* 0x008fe40000000000 */
[----:B------:R-:W-:Y:S03]  /*8760*/  VIADD R94, R94, 0x1 ;  /* 0x000000015e5e7836 */ /* 0x000fe60000000000 */
[----:B-1----:R-:W-:Y:S07]  /*8770*/  PRMT R2, R2, 0x654, R5 ;  /* 0x0000065402027816 */ /* 0x002fee0000000005 */
[----:B------:R1:W3:Y:S04]  /*8780*/  @P1 LDS.128 R76, [R6+UR44+0x400] ;  /* 0x0004002c064c1984 */ /* 0x0002e80008000c00 */
[----:B------:R1:W1:Y:S01]  /*8790*/  @P1 LDS.128 R80, [R4] ;  /* 0x0000000004501984 */ /* 0x0002620000000c00 */
[C---:B------:R-:W-:Y:S01]  /*87a0*/  ISETP.NE.AND P1, PT, R94.reuse, 0x2, PT ;  /* 0x000000025e00780c */ /* 0x040fe20003f25270 */
[----:B------:R-:W-:Y:S01]  /*87b0*/  @!PT LDS RZ, [RZ] ;  /* 0x00000000fffff984 */ /* 0x000fe20000000800 */
[----:B------:R-:W-:Y:S01]  /*87c0*/  @!PT LDS RZ, [RZ] ;  /* 0x00000000fffff984 */ /* 0x000fe20000000800 */
[----:B------:R-:W-:Y:S01]  /*87d0*/  @!PT LDS RZ, [RZ] ;  /* 0x00000000fffff984 */ /* 0x000fe20000000800 */
[----:B------:R-:W-:Y:S01]  /*87e0*/  @!PT LDS RZ, [RZ] ;  /* 0x00000000fffff984 */ /* 0x000fe20000000800 */
[----:B------:R5:W-:Y:S06]  /*87f0*/  MEMBAR.ALL.CTA ;  /* 0x0000000000007992 */ /* 0x000bec0000008000 */
[----:B-----5:R-:W5:Y:S01]  /*8800*/  FENCE.VIEW.ASYNC.S ;  /* 0x00000000000073c6 */ /* 0x020f620000000000 */
[----:B------:R-:W-:Y:S02]  /*8810*/  SEL R0, RZ, 0x1, P1 ;  /* 0x00000001ff007807 */ /* 0x000fe40000800000 */
[----:B------:R-:W-:Y:S02]  /*8820*/  SEL R94, R94, RZ, P1 ;  /* 0x000000ff5e5e7207 */ /* 0x000fe40000800000 */
[----:B------:R-:W-:Y:S01]  /*8830*/  LOP3.LUT R93, R93, R0, RZ, 0x3c, !PT ;  /* 0x000000005d5d7212 */ /* 0x000fe200078e3cff */
[----:B-----5:R1:W-:Y:S06]  /*8840*/  SYNCS.ARRIVE.TRANS64.RED.A1T0 RZ, [R2+URZ], RZ ;  /* 0x000000ff02ff79a7 */ /* 0x0203ec00081004ff */
.L_x_147:
[----:B------:R-:W-:Y:S05]  /*8850*/  BSYNC B1 ;  /* 0x0000000000017941 */ /* 0x000fea0003800000 */
.L_x_146:
[----:B------:R-:W-:Y:S04]  /*8860*/  SHF.R.U32.HI R0, RZ, 0x15, R39 ;  /* 0x00000015ff007819 */ /* 0x000fe80000011627 */
[----:B------:R-:W-:Y:S01]  /*8870*/  LOP3.LUT P1, RZ, R0, 0x3, R87, 0x48, !PT ;  /* 0x0000000300ff7812 */ /* 0x000fe20007824857 */
[----:B------:R-:W-:Y:S01]  /*8880*/  @!UPT UIADD3 URZ, UPT, UPT, URZ, URZ, URZ ;  /* 0x000000fffffff290 */ /* 0x000fe2000fffe0ff */
[----:B----4-:R-:W-:Y:S11]  /*8890*/  @P0 BRA `(.L_x_151) ;  /* 0x0000000000080947 */ /* 0x010ff60003800000 */
[----:B------:R-:W4:Y:S02]  /*88a0*/  SYNCS.PHASECHK.TRANS64.TRYWAIT P0, [R104+URZ+0x380], R3 ;  /* 0x00038003680075a7 */ /* 0x000f2400080011ff */
[----:B----4-:R-:W-:Y:S05]  /*88b0*/  @!P0 BRA `(.L_x_152) ;  /* 0x00000034004c8947 */ /* 0x010fea0003800000 */
.L_x_151:
[----:B------:R-:W-:Y:S04]  /*88c0*/  BSSY.RECONVERGENT B6, `(.L_x_153) ;  /* 0x0000012000067945 */ /* 0x000fe80003800200 */
[----:B------:R-:W-:Y:S05]  /*88d0*/  @!P1 BRA `(.L_x_154) ;  /* 0x0000000000409947 */ /* 0x000fea0003800000 */
[----:B------:R-:W5:Y:S01]  /*88e0*/  LDCU.64 UR8, c[0x4][0x70] ;  /* 0x01000e00ff0877ac */ /* 0x000f620008000a00 */
[----:B----4-:R-:W-:Y:S01]  /*88f0*/  MOV R3, 0x0 ;  /* 0x0000000000037802 */ /* 0x010fe20000000f00 */
[----:B------:R-:W-:Y:S02]  /*8900*/  HFMA2 R12, -RZ, RZ, 0, 5.9604644775390625e-08 ;  /* 0x00000001ff0c7431 */ /* 0x000fe400000001ff */
[----:B------:R-:W-:Y:S02]  /*8910*/  IMAD.MOV.U32 R8, RZ, RZ, 0x192 ;  /* 0x00000192ff087424 */ /* 0x000fe400078e00ff */
[----:B------:R-:W-:Y:S01]  /*8920*/  IMAD.MOV.U32 R13, RZ, RZ, RZ ;  /* 0x000000ffff0d7224 */ /* 0x000fe200078e00ff */
[----:B------:R-:W4:Y:S01]  /*8930*/  LDCU.64 UR6, c[0x4][0x78] ;  /* 0x01000f00ff0677ac */ /* 0x000f220008000a00 */
[----:B-1----:R-:W1:Y:S01]  /*8940*/  LDC.64 R2, c[0x4][R3] ;  /* 0x0100000003027b82 */ /* 0x002e620000000a00 */
[----:B------:R-:W2:Y:S01]  /*8950*/  LDCU.64 UR4, c[0x4][0x10] ;  /* 0x01000200ff0477ac */ /* 0x000ea20008000a00 */
[----:B-----5:R-:W-:Y:S01]  /*8960*/  MOV R5, UR9 ;  /* 0x0000000900057c02 */ /* 0x020fe20008000f00 */
[----:B------:R-:W-:Y:S01]  /*8970*/  IMAD.U32 R4, RZ, RZ, UR8 ;  /* 0x00000008ff047e24 */ /* 0x000fe2000f8e00ff */
[----:B----4-:R-:W-:Y:S01]  /*8980*/  MOV R7, UR7 ;  /* 0x0000000700077c02 */ /* 0x010fe20008000f00 */
[----:B------:R-:W-:Y:S01]  /*8990*/  IMAD.U32 R6, RZ, RZ, UR6 ;  /* 0x00000006ff067e24 */ /* 0x000fe2000f8e00ff */
[----:B--2---:R-:W-:Y:S01]  /*89a0*/  MOV R11, UR5 ;  /* 0x00000005000b7c02 */ /* 0x004fe20008000f00 */
[----:B------:R-:W-:Y:S02]  /*89b0*/  IMAD.U32 R10, RZ, RZ, UR4 ;  /* 0x00000004ff0a7e24 */ /* 0x000fe4000f8e00ff */
[----:B------:R-:W-:Y:S07]  /*89c0*/  LEPC R20, `(.L_x_154) ;  /* 0x000000001014794e */ /* 0x000fee0000000000 */
[----:B-1-3--:R-:W-:Y:S05]  /*89d0*/  CALL.ABS.NOINC R2 ;  /* 0x0000000002007343 */ /* 0x00afea0003c00000 */
.L_x_154:
[----:B------:R-:W-:Y:S05]  /*89e0*/  BSYNC.RECONVERGENT B6 ;  /* 0x0000000000067941 */ /* 0x000fea0003800200 */
.L_x_153:
[-C--:B---3--:R-:W-:Y:S01]  /*89f0*/  F2FP.F16.E4M3.UNPACK_B R42, R76.reuse ;  /* 0x0000004cff2a723e */ /* 0x088fe200020006ff */
[----:B------:R-:W-:Y:S05]  /*8a00*/  WARPSYNC.ALL ;  /* 0x0000000000007948 */ /* 0x000fea0003800000 */
[----:B------:R-:W-:Y:S01]  /*8a10*/  R2UR UR4, R39 ;  /* 0x00000000270472ca */ /* 0x000fe200000e0000 */
[--C-:B------:R-:W-:Y:S01]  /*8a20*/  HADD2.F32 R40, -RZ, R42.reuse.H0_H0 ;  /* 0x2000002aff287230 */ /* 0x100fe20000004100 */
[----:B------:R-:W-:Y:S01]  /*8a30*/  F2FP.F16.E4M3.UNPACK_B R44, R76.H1 ;  /* 0x0000004cff2c723e */ /* 0x000fe200030006ff */
[----:B------:R-:W-:Y:S01]  /*8a40*/  HADD2.F32 R43, -RZ, R42.H1_H1 ;  /* 0x3000002aff2b7230 */ /* 0x000fe20000004100 */
[-C--:B------:R-:W-:Y:S01]  /*8a50*/  F2FP.F16.E4M3.UNPACK_B R46, R77.reuse ;  /* 0x0000004dff2e723e */ /* 0x080fe200020006ff */
[----:B------:R-:W-:Y:S01]  /*8a60*/  BSSY.RECONVERGENT B0, `(.L_x_155) ;  /* 0x00000a2000007945 */ /* 0x000fe20003800200 */
[----:B------:R-:W-:Y:S01]  /*8a70*/  F2FP.F16.E4M3.UNPACK_B R48, R77.H1 ;  /* 0x0000004dff30723e */ /* 0x000fe200030006ff */
[--C-:B------:R-:W-:Y:S01]  /*8a80*/  HADD2.F32 R42, -RZ, R44.reuse.H0_H0 ;  /* 0x2000002cff2a7230 */ /* 0x100fe20000004100 */
[-C--:B------:R-:W-:Y:S01]  /*8a90*/  F2FP.F16.E4M3.UNPACK_B R50, R78.reuse ;  /* 0x0000004eff32723e */ /* 0x080fe200020006ff */
[----:B------:R-:W-:Y:S01]  /*8aa0*/  HADD2.F32 R44, -RZ, R44.H1_H1 ;  /* 0x3000002cff2c7230 */ /* 0x000fe20000004100 */
[----:B------:R-:W-:Y:S01]  /*8ab0*/  F2FP.F16.E4M3.UNPACK_B R52, R78.H1 ;  /* 0x0000004eff34723e */ /* 0x000fe200030006ff */
[--C-:B------:R-:W-:Y:S01]  /*8ac0*/  HADD2.F32 R45, -RZ, R46.reuse.H0_H0 ;  /* 0x2000002eff2d7230 */ /* 0x100fe20000004100 */
[-C--:B------:R-:W-:Y:S01]  /*8ad0*/  F2FP.F16.E4M3.UNPACK_B R54, R79.reuse ;  /* 0x0000004fff36723e */ /* 0x080fe200020006ff */
[----:B-1----:R-:W2:Y:S01]  /*8ae0*/  LDTM.x32 R4, tmem[UR4] ;  /* 0x00000004000479ee */ /* 0x002ea200082c0000 */
[----:B------:R-:W-:Y:S01]  /*8af0*/  F2FP.F16.E4M3.UNPACK_B R56, R79.H1 ;  /* 0x0000004fff38723e */ /* 0x000fe200030006ff */
[----:B------:R-:W-:Y:S01]  /*8b00*/  HADD2.F32 R46, -RZ, R46.H1_H1 ;  /* 0x3000002eff2e7230 */ /* 0x000fe20000004100 */
[----:B------:R-:W-:Y:S01]  /*8b10*/  F2FP.F16.E4M3.UNPACK_B R58, R80 ;  /* 0x00000050ff3a723e */ /* 0x000fe200020006ff */
[--C-:B------:R-:W-:Y:S01]  /*8b20*/  HADD2.F32 R49, -RZ, R50.reuse.H0_H0 ;  /* 0x20000032ff317230 */ /* 0x100fe20000004100 */
[----:B------:R-:W-:Y:S01]  /*8b30*/  IADD3 R117, PT, PT, R97, UR44, RZ ;  /* 0x0000002c61757c10 */ /* 0x000fe2000fffe0ff */
[----:B------:R-:W-:Y:S01]  /*8b40*/  HADD2.F32 R50, -RZ, R50.H1_H1 ;  /* 0x30000032ff327230 */ /* 0x000fe20000004100 */
[----:B------:R-:W-:Y:S01]  /*8b50*/  ISETP.NE.AND P6, PT, R105, RZ, PT ;  /* 0x000000ff6900720c */ /* 0x000fe20003fc5270 */
[--C-:B------:R-:W-:Y:S01]  /*8b60*/  HADD2.F32 R53, -RZ, R54.reuse.H0_H0 ;  /* 0x20000036ff357230 */ /* 0x100fe20000004100 */
[----:B------:R-:W-:Y:S01]  /*8b70*/  LOP3.LUT P5, RZ, R73, 0x80, RZ, 0xc0, !PT ;  /* 0x0000008049ff7812 */ /* 0x000fe200078ac0ff */
[----:B------:R-:W-:Y:S01]  /*8b80*/  HADD2.F32 R54, -RZ, R54.H1_H1 ;  /* 0x30000036ff367230 */ /* 0x000fe20000004100 */
[----:B------:R-:W-:Y:S01]  /*8b90*/  F2FP.F16.E4M3.UNPACK_B R62, R81 ;  /* 0x00000051ff3e723e */ /* 0x000fe200020006ff */
[--C-:B------:R-:W-:Y:S01]  /*8ba0*/  HADD2.F32 R57, -RZ, R58.reuse.H0_H0 ;  /* 0x2000003aff397230 */ /* 0x100fe20000004100 */
[----:B------:R-:W-:Y:S01]  /*8bb0*/  F2FP.F16.E4M3.UNPACK_B R66, R82 ;  /* 0x00000052ff42723e */ /* 0x000fe200020006ff */
[----:B------:R-:W-:Y:S01]  /*8bc0*/  HADD2.F32 R58, -RZ, R58.H1_H1 ;  /* 0x3000003aff3a7230 */ /* 0x000fe20000004100 */
[----:B------:R-:W-:Y:S01]  /*8bd0*/  F2FP.F16.E4M3.UNPACK_B R70, R83 ;  /* 0x00000053ff46723e */ /* 0x000fe200020006ff */
[--C-:B------:R-:W-:Y:S01]  /*8be0*/  HADD2.F32 R61, -RZ, R62.reuse.H0_H0 ;  /* 0x2000003eff3d7230 */ /* 0x100fe20000004100 */
[----:B------:R-:W-:Y:S01]  /*8bf0*/  F2FP.F16.E4M3.UNPACK_B R60, R80.H1 ;  /* 0x00000050ff3c723e */ /* 0x000fe200030006ff */
[----:B------:R-:W-:Y:S01]  /*8c00*/  HADD2.F32 R62, -RZ, R62.H1_H1 ;  /* 0x3000003eff3e7230 */ /* 0x000fe20000004100 */
[----:B------:R-:W-:Y:S01]  /*8c10*/  F2FP.F16.E4M3.UNPACK_B R64, R81.H1 ;  /* 0x00000051ff40723e */ /* 0x000fe200030006ff */
[--C-:B------:R-:W-:Y:S01]  /*8c20*/  HADD2.F32 R65, -RZ, R66.reuse.H0_H0 ;  /* 0x20000042ff417230 */ /* 0x100fe20000004100 */
[----:B------:R-:W-:Y:S01]  /*8c30*/  F2FP.F16.E4M3.UNPACK_B R68, R82.H1 ;  /* 0x00000052ff44723e */ /* 0x000fe200030006ff */
[----:B------:R-:W-:Y:S01]  /*8c40*/  HADD2.F32 R66, -RZ, R66.H1_H1 ;  /* 0x30000042ff427230 */ /* 0x000fe20000004100 */
[----:B------:R-:W-:Y:S01]  /*8c50*/  F2FP.F16.E4M3.UNPACK_B R72, R83.H1 ;  /* 0x00000053ff48723e */ /* 0x000fe200030006ff */
[C---:B--2---:R-:W-:Y:S01]  /*8c60*/  FMUL R0, R38.reuse, R4 ;  /* 0x0000000426007220 */ /* 0x044fe20000400000 */
[C---:B------:R-:W-:Y:S01]  /*8c70*/  FMUL R2, R38.reuse, R5 ;  /* 0x0000000526027220 */ /* 0x040fe20000400000 */
[C---:B------:R-:W-:Y:S01]  /*8c80*/  FMUL R4, R38.reuse, R8 ;  /* 0x0000000826047220 */ /* 0x040fe20000400000 */
[C---:B------:R-:W-:Y:S01]  /*8c90*/  FMUL R5, R38.reuse, R9 ;  /* 0x0000000926057220 */ /* 0x040fe20000400000 */
[C---:B------:R-:W-:Y:S01]  /*8ca0*/  FFMA R0, R41.reuse, R40, R0 ;  /* 0x0000002829007223 */ /* 0x040fe20000000000 */
[----:B------:R-:W-:Y:S01]  /*8cb0*/  FFMA R2, R41, R43, R2 ;  /* 0x0000002b29027223 */ /* 0x000fe20000000002 */
[C---:B------:R-:W-:Y:S01]  /*8cc0*/  FMUL R8, R38.reuse, R12 ;  /* 0x0000000c26087220 */ /* 0x040fe20000400000 */
        /* <DEDUP_REMOVED lines=9> */
[--C-:B------:R-:W-:Y:S02]  /*8d60*/  HADD2.F32 R69, -RZ, R70.reuse.H0_H0 ;  /* 0x20000046ff457230 */ /* 0x100fe40000004100 */
[C---:B------:R-:W-:Y:S01]  /*8d70*/  FMUL R28, R38.reuse, R32 ;  /* 0x00000020261c7220 */ /* 0x040fe20000400000 */
[----:B------:R-:W-:Y:S02]  /*8d80*/  HADD2.F32 R70, -RZ, R70.H1_H1 ;  /* 0x30000046ff467230 */ /* 0x000fe40000004100 */
[C---:B------:R-:W-:Y:S01]  /*8d90*/  FMUL R29, R38.reuse, R33 ;  /* 0x00000021261d7220 */ /* 0x040fe20000400000 */
[C---:B----4-:R-:W-:Y:S01]  /*8da0*/  FMUL R3, R38.reuse, R6 ;  /* 0x0000000626037220 */ /* 0x050fe20000400000 */
[C---:B------:R-:W-:Y:S01]  /*8db0*/  FMUL R7, R38.reuse, R7 ;  /* 0x0000000726077220 */ /* 0x040fe20000400000 */
[--C-:B------:R-:W-:Y:S02]  /*8dc0*/  HADD2.F32 R47, -RZ, R48.reuse.H0_H0 ;  /* 0x20000030ff2f7230 */ /* 0x100fe40000004100 */
[C---:B------:R-:W-:Y:S01]  /*8dd0*/  FMUL R6, R38.reuse, R10 ;  /* 0x0000000a26067220 */ /* 0x040fe20000400000 */
[----:B------:R-:W-:Y:S01]  /*8de0*/  ISETP.NE.AND P0, PT, R99, RZ, PT ;  /* 0x000000ff6300720c */ /* 0x000fe20003f05270 */
[C---:B------:R-:W-:Y:S01]  /*8df0*/  FFMA R3, R41.reuse, R42, R3 ;  /* 0x0000002a29037223 */ /* 0x040fe20000000003 */
[----:B------:R-:W-:Y:S02]  /*8e00*/  HADD2.F32 R48, -RZ, R48.H1_H1 ;  /* 0x30000030ff307230 */ /* 0x000fe40000004100 */
[C---:B------:R-:W-:Y:S01]  /*8e10*/  FFMA R7, R41.reuse, R44, R7 ;  /* 0x0000002c29077223 */ /* 0x040fe20000000007 */
[C---:B------:R-:W-:Y:S01]  /*8e20*/  FMUL R11, R38.reuse, R11 ;  /* 0x0000000b260b7220 */ /* 0x040fe20000400000 */
[C---:B------:R-:W-:Y:S01]  /*8e30*/  FFMA R4, R41.reuse, R45, R4 ;  /* 0x0000002d29047223 */ /* 0x040fe20000000004 */
[----:B------:R-:W-:Y:S01]  /*8e40*/  FFMA R5, R41, R46, R5 ;  /* 0x0000002e29057223 */ /* 0x000fe20000000005 */
[--C-:B------:R-:W-:Y:S01]  /*8e50*/  HADD2.F32 R51, -RZ, R52.reuse.H0_H0 ;  /* 0x20000034ff337230 */ /* 0x100fe20000004100 */
[----:B------:R-:W-:Y:S01]  /*8e60*/  F2FP.SATFINITE.E4M3.F32.PACK_AB_MERGE_C R105, R7, R3, RZ ;  /* 0x000000030769723e */ /* 0x000fe200048070ff */
[C---:B------:R-:W-:Y:S01]  /*8e70*/  FFMA R6, R41.reuse, R47, R6 ;  /* 0x0000002f29067223 */ /* 0x040fe20000000006 */
[----:B------:R-:W-:Y:S02]  /*8e80*/  HADD2.F32 R52, -RZ, R52.H1_H1 ;  /* 0x30000034ff347230 */ /* 0x000fe40000004100 */
[----:B------:R-:W-:Y:S01]  /*8e90*/  FMUL R10, R38, R14 ;  /* 0x0000000e260a7220 */ /* 0x000fe20000400000 */
[----:B------:R-:W-:Y:S01]  /*8ea0*/  F2FP.SATFINITE.E4M3.F32.PACK_AB_MERGE_C R108, R2, R0, R105 ;  /* 0x00000000026c723e */ /* 0x000fe20004807069 */
[C---:B------:R-:W-:Y:S01]  /*8eb0*/  FFMA R11, R41.reuse, R48, R11 ;  /* 0x00000030290b7223 */ /* 0x040fe2000000000b */
[----:B------:R-:W-:Y:S01]  /*8ec0*/  MOV R105, 0x10 ;  /* 0x0000001000697802 */ /* 0x000fe20000000f00 */
[C---:B------:R-:W-:Y:S01]  /*8ed0*/  FMUL R15, R38.reuse, R15 ;  /* 0x0000000f260f7220 */ /* 0x040fe20000400000 */
[C---:B------:R-:W-:Y:S01]  /*8ee0*/  FFMA R8, R41.reuse, R49, R8 ;  /* 0x0000003129087223 */ /* 0x040fe20000000008 */
[----:B------:R-:W-:Y:S01]  /*8ef0*/  FFMA R9, R41, R50, R9 ;  /* 0x0000003229097223 */ /* 0x000fe20000000009 */
[----:B------:R-:W-:Y:S01]  /*8f00*/  F2FP.SATFINITE.E4M3.F32.PACK_AB_MERGE_C R109, R11, R6, RZ ;  /* 0x000000060b6d723e */ /* 0x000fe200048070ff */
[--C-:B------:R-:W-:Y:S01]  /*8f10*/  HADD2.F32 R55, -RZ, R56.reuse.H0_H0 ;  /* 0x20000038ff377230 */ /* 0x100fe20000004100 */
[----:B------:R-:W-:Y:S01]  /*8f20*/  SEL R116, R105, 0xfffffff0, !P5 ;  /* 0xfffffff069747807 */ /* 0x000fe20006800000 */
[----:B------:R-:W-:Y:S01]  /*8f30*/  FFMA R10, R41, R51, R10 ;  /* 0x00000033290a7223 */ /* 0x000fe2000000000a */
[----:B------:R-:W-:Y:S01]  /*8f40*/  F2FP.SATFINITE.E4M3.F32.PACK_AB_MERGE_C R109, R5, R4, R109 ;  /* 0x00000004056d723e */ /* 0x000fe2000480706d */
[----:B------:R-:W-:Y:S01]  /*8f50*/  FFMA R15, R41, R52, R15 ;  /* 0x00000034290f7223 */ /* 0x000fe2000000000f */
[----:B------:R-:W-:Y:S01]  /*8f60*/  IADD3 R105, PT, PT, R117, R116, RZ ;  /* 0x0000007475697210 */ /* 0x000fe20007ffe0ff */
[C---:B------:R-:W-:Y:S01]  /*8f70*/  FFMA R12, R41.reuse, R53, R12 ;  /* 0x00000035290c7223 */ /* 0x040fe2000000000c */
[----:B------:R-:W-:Y:S01]  /*8f80*/  FFMA R13, R41, R54, R13 ;  /* 0x00000036290d7223 */ /* 0x000fe2000000000d */
[----:B------:R-:W-:Y:S01]  /*8f90*/  HADD2.F32 R56, -RZ, R56.H1_H1 ;  /* 0x30000038ff387230 */ /* 0x000fe20000004100 */
[----:B------:R-:W-:Y:S01]  /*8fa0*/  F2FP.SATFINITE.E4M3.F32.PACK_AB_MERGE_C R110, R15, R10, RZ ;  /* 0x0000000a0f6e723e */ /* 0x000fe200048070ff */
[C---:B------:R-:W-:Y:S01]  /*8fb0*/  FMUL R14, R38.reuse, R18 ;  /* 0x00000012260e7220 */ /* 0x040fe20000400000 */
[C---:B------:R-:W-:Y:S01]  /*8fc0*/  FMUL R19, R38.reuse, R19 ;  /* 0x0000001326137220 */ /* 0x040fe20000400000 */
[--C-:B------:R-:W-:Y:S02]  /*8fd0*/  HADD2.F32 R59, -RZ, R60.reuse.H0_H0 ;  /* 0x2000003cff3b7230 */ /* 0x100fe40000004100 */
[C---:B------:R-:W-:Y:S01]  /*8fe0*/  FMUL R18, R38.reuse, R22 ;  /* 0x0000001626127220 */ /* 0x040fe20000400000 */
[C---:B------:R-:W-:Y:S01]  /*8ff0*/  FFMA R14, R41.reuse, R55, R14 ;  /* 0x00000037290e7223 */ /* 0x040fe2000000000e */
[----:B------:R-:W-:Y:S02]  /*9000*/  HADD2.F32 R60, -RZ, R60.H1_H1 ;  /* 0x3000003cff3c7230 */ /* 0x000fe40000004100 */
[C---:B------:R-:W-:Y:S01]  /*9010*/  FFMA R19, R41.reuse, R56, R19 ;  /* 0x0000003829137223 */ /* 0x040fe20000000013 */
[C---:B------:R-:W-:Y:S01]  /*9020*/  FMUL R23, R38.reuse, R23 ;  /* 0x0000001726177220 */ /* 0x040fe20000400000 */
[C---:B------:R-:W-:Y:S01]  /*9030*/  FFMA R16, R41.reuse, R57, R16 ;  /* 0x0000003929107223 */ /* 0x040fe20000000010 */
[C---:B------:R-:W-:Y:S01]  /*9040*/  FFMA R17, R41.reuse, R58, R17 ;  /* 0x0000003a29117223 */ /* 0x040fe20000000011 */
[--C-:B------:R-:W-:Y:S02]  /*9050*/  HADD2.F32 R63, -RZ, R64.reuse.H0_H0 ;  /* 0x20000040ff3f7230 */ /* 0x100fe40000004100 */
[C---:B------:R-:W-:Y:S01]  /*9060*/  FFMA R18, R41.reuse, R59, R18 ;  /* 0x0000003b29127223 */ /* 0x040fe20000000012 */
[----:B------:R-:W-:Y:S02]  /*9070*/  HADD2.F32 R64, -RZ, R64.H1_H1 ;  /* 0x30000040ff407230 */ /* 0x000fe40000004100 */
[C---:B------:R-:W-:Y:S01]  /*9080*/  FMUL R22, R38.reuse, R26 ;  /* 0x0000001a26167220 */ /* 0x040fe20000400000 */
        /* <DEDUP_REMOVED lines=16> */
[----:B------:R-:W-:Y:S01]  /*9190*/  FFMA R31, R41, R68, R31 ;  /* 0x00000044291f7223 */ /* 0x000fe2000000001f */
[----:B------:R-:W-:Y:S01]  /*91a0*/  FMUL R35, R38, R35 ;  /* 0x0000002326237220 */ /* 0x000fe20000400000 */
[----:B------:R-:W-:Y:S01]  /*91b0*/  F2FP.SATFINITE.E4M3.F32.PACK_AB_MERGE_C R111, R19, R14, RZ ;  /* 0x0000000e136f723e */ /* 0x000fe200048070ff */
[C---:B------:R-:W-:Y:S01]  /*91c0*/  FFMA R28, R41.reuse, R69, R28 ;  /* 0x00000045291c7223 */ /* 0x040fe2000000001c */
[C---:B------:R-:W-:Y:S01]  /*91d0*/  FFMA R29, R41.reuse, R70, R29 ;  /* 0x00000046291d7223 */ /* 0x040fe2000000001d */
[C---:B------:R-:W-:Y:S01]  /*91e0*/  FFMA R30, R41.reuse, R71, R30 ;  /* 0x00000047291e7223 */ /* 0x040fe2000000001e */
[----:B------:R-:W-:Y:S01]  /*91f0*/  FFMA R35, R41, R72, R35 ;  /* 0x0000004829237223 */ /* 0x000fe20000000023 */
[----:B------:R-:W-:Y:S02]  /*9200*/  F2FP.SATFINITE.E4M3.F32.PACK_AB_MERGE_C R110, R9, R8, R110 ;  /* 0x00000008096e723e */ /* 0x000fe4000480706e */
[----:B------:R-:W-:Y:S02]  /*9210*/  F2FP.SATFINITE.E4M3.F32.PACK_AB_MERGE_C R111, R13, R12, R111 ;  /* 0x0000000c0d6f723e */ /* 0x000fe4000480706f */
[----:B------:R-:W-:Y:S02]  /*9220*/  F2FP.SATFINITE.E4M3.F32.PACK_AB_MERGE_C R112, R23, R18, RZ ;  /* 0x000000121770723e */ /* 0x000fe400048070ff */
[----:B------:R-:W-:Y:S01]  /*9230*/  F2FP.SATFINITE.E4M3.F32.PACK_AB_MERGE_C R113, R27, R22, RZ ;  /* 0x000000161b71723e */ /* 0x000fe200048070ff */
[----:B------:R1:W-:Y:S01]  /*9240*/  STS.128 [R97+UR44+0x2400], R108 ;  /* 0x0024006c61007988 */ /* 0x0003e20008000c2c */
[----:B------:R-:W-:Y:S02]  /*9250*/  F2FP.SATFINITE.E4M3.F32.PACK_AB_MERGE_C R114, R31, R26, RZ ;  /* 0x0000001a1f72723e */ /* 0x000fe400048070ff */
[----:B------:R-:W-:Y:S02]  /*9260*/  F2FP.SATFINITE.E4M3.F32.PACK_AB_MERGE_C R118, R35, R30, RZ ;  /* 0x0000001e2376723e */ /* 0x000fe400048070ff */
[----:B------:R-:W-:Y:S02]  /*9270*/  F2FP.SATFINITE.E4M3.F32.PACK_AB_MERGE_C R112, R17, R16, R112 ;  /* 0x000000101170723e */ /* 0x000fe40004807070 */
[----:B------:R-:W-:Y:S02]  /*9280*/  F2FP.SATFINITE.E4M3.F32.PACK_AB_MERGE_C R113, R21, R20, R113 ;  /* 0x000000141571723e */ /* 0x000fe40004807071 */
[----:B------:R-:W-:Y:S02]  /*9290*/  F2FP.SATFINITE.E4M3.F32.PACK_AB_MERGE_C R114, R25, R24, R114 ;  /* 0x000000181972723e */ /* 0x000fe40004807072 */
[----:B------:R-:W-:Y:S02]  /*92a0*/  F2FP.SATFINITE.E4M3.F32.PACK_AB_MERGE_C R115, R29, R28, R118 ;  /* 0x0000001c1d73723e */ /* 0x000fe40004807076 */
[----:B------:R-:W-:Y:S02]  /*92b0*/  LEA R117, R94, UR44, 0x3 ;  /* 0x0000002c5e757c11 */ /* 0x000fe4000f8e18ff */
[----:B------:R-:W-:Y:S01]  /*92c0*/  @P6 SHF.L.U32 R118, R93, 0x1f, RZ ;  /* 0x0000001f5d766819 */ /* 0x000fe200000006ff */
[----:B------:R1:W-:Y:S01]  /*92d0*/  STS.128 [R105+0x2400], R112 ;  /* 0x0024007069007388 */ /* 0x0003e20000000c00 */
[----:B------:R-:W-:Y:S01]  /*92e0*/  @!PT LDS RZ, [RZ] ;  /* 0x00000000fffff984 */ /* 0x000fe20000000800 */
[----:B------:R-:W-:Y:S01]  /*92f0*/  @!PT LDS RZ, [RZ] ;  /* 0x00000000fffff984 */ /* 0x000fe20000000800 */
[----:B------:R-:W-:Y:S01]  /*9300*/  @!PT LDS RZ, [RZ] ;  /* 0x00000000fffff984 */ /* 0x000fe20000000800 */
[----:B------:R-:W-:Y:S01]  /*9310*/  @!PT LDS RZ, [RZ] ;  /* 0x00000000fffff984 */ /* 0x000fe20000000800 */
[----:B------:R2:W-:Y:S07]  /*9320*/  MEMBAR.ALL.CTA ;  /* 0x0000000000007992 */ /* 0x0005ee0000008000 */
[----:B--2---:R-:W2:Y:S02]  /*9330*/  FENCE.VIEW.ASYNC.S ;  /* 0x00000000000073c6 */ /* 0x004ea40000000000 */
[----:B--2---:R-:W-:Y:S06]  /*9340*/  BAR.SYNC.DEFER_BLOCKING 0x1, 0x80 ;  /* 0x0042000000007b1d */ /* 0x004fec0000010000 */
[----:B------:R-:W-:Y:S05]  /*9350*/  @P0 BRA `(.L_x_156) ;  /* 0x0000000000480947 */ /* 0x000fea0003800000 */
[----:B------:R-:W2:Y:S01]  /*9360*/  LDCU.64 UR14, c[0x0][0x348] ;  /* 0x00006900ff0e77ac */ /* 0x000ea20008000a00 */
[----:B------:R-:W-:Y:S02]  /*9370*/  R2UR UR10, R103 ;  /* 0x00000000670a72ca */ /* 0x000fe400000e0000 */
[----:B------:R-:W-:Y:S01]  /*9380*/  R2UR UR11, R101 ;  /* 0x00000000650b72ca */ /* 0x000fe200000e0000 */
[----:B------:R-:W-:Y:S01]  /*9390*/  UIADD3 UR4, UPT, UPT, UR44, 0x2400, URZ ;  /* 0x000024002c047890 */ /* 0x000fe2000fffe0ff */
[----:B------:R-:W-:Y:S01]  /*93a0*/  R2UR UR12, R102 ;  /* 0x00000000660c72ca */ /* 0x000fe200000e0000 */
[----:B------:R-:W-:Y:S01]  /*93b0*/  UMOV UR9, UR45 ;  /* 0x0000002d00097c82 */ /* 0x000fe20008000000 */
[----:B------:R-:W-:Y:S02]  /*93c0*/  UIADD3 UR6, UPT, UPT, UR44, 0x2c00, URZ ;  /* 0x00002c002c067890 */ /* 0x000fe4000fffe0ff */
[----:B------:R-:W-:Y:S01]  /*93d0*/  UIADD3 UR7, UPT, UPT, UR45, 0x40, URZ ;  /* 0x000000402d077890 */ /* 0x000fe2000fffe0ff */
[----:B------:R-:W-:Y:S05]  /*93e0*/  IMAD.U32 R98, RZ, RZ, UR4 ;  /* 0x00000004ff627e24 */ /* 0x000fea000f8e00ff */
[----:B------:R-:W-:Y:S01]  /*93f0*/  R2UR UR8, R98 ;  /* 0x00000000620872ca */ /* 0x000fe200000e0000 */
[----:B--2---:R-:W-:Y:S04]  /*9400*/  UIADD3 UR4, UP0, UPT, UR14, 0x680, URZ ;  /* 0x000006800e047890 */ /* 0x004fe8000ff1e0ff */
[----:B------:R-:W-:Y:S09]  /*9410*/  UIADD3.X UR5, UPT, UPT, URZ, UR15, URZ, UP0, !UPT ;  /* 0x0000000fff057290 */ /* 0x000ff200087fe4ff */
[----:B------:R2:W-:Y:S02]  /*9420*/  UTMASTG.4D.IM2COL [UR8], [UR4] ;  /* 0x00000008040073b5 */ /* 0x0005e40008058000 */
[----:B--2---:R-:W-:Y:S01]  /*9430*/  UMOV UR8, UR6 ;  /* 0x0000000600087c82 */ /* 0x004fe20008000000 */
[----:B------:R-:W-:Y:S02]  /*9440*/  UMOV UR9, UR7 ;  /* 0x0000000700097c82 */ /* 0x000fe40008000000 */
[----:B------:R2:W-:Y:S01]  /*9450*/  UTMASTG.4D.IM2COL [UR8], [UR4] ;  /* 0x00000008040073b5 */ /* 0x0005e20008058000 */
[----:B------:R0:W-:Y:S01]  /*9460*/  UTMACMDFLUSH ;  /* 0x00000000000079b7 */ /* 0x0001e20000000000 */
[----:B--2---:R-:W-:Y:S04]  /*9470*/  DEPBAR.LE SB0, 0x1 ;  /* 0x000080400000791a */ /* 0x004fe80000000000 */
.L_x_156:
[----:B------:R-:W-:Y:S05]  /*9480*/  BSYNC.RECONVERGENT B0 ;  /* 0x0000000000007941 */ /* 0x000fea0003800200 */
.L_x_155:
[----:B------:R-:W-:Y:S06]  /*9490*/  BAR.SYNC.DEFER_BLOCKING 0x1, 0x80 ;  /* 0x0042000000007b1d */ /* 0x000fec0000010000 */
[----:B------:R-:W2:Y:S01]  /*94a0*/  @P6 SYNCS.PHASECHK.TRANS64.TRYWAIT P0, [R117+URZ+0x340], R118 ;  /* 0x00034076750065a7 */ /* 0x000ea200080011ff */
[----:B------:R-:W-:Y:S01]  /*94b0*/  BSSY B1, `(.L_x_157) ;  /* 0x0000020000017945 */ /* 0x000fe20003800000 */
[----:B--2---:R-:W-:Y:S03]  /*94c0*/  @P6 SEL R106, RZ, 0x1, !P0 ;  /* 0x00000001ff6a6807 */ /* 0x004fe60004000000 */
[----:B------:R-:W-:Y:S05]  /*94d0*/  @!P6 BRA `(.L_x_158) ;  /* 0x000000000074e947 */ /* 0x000fea0003800000 */
[----:B------:R-:W-:Y:S01]  /*94e0*/  ISETP.NE.AND P1, PT, R107, RZ, PT ;  /* 0x000000ff6b00720c */ /* 0x000fe20003f25270 */
[----:B------:R-:W2:Y:S01]  /*94f0*/  S2R R0, SR_CgaCtaId ;  /* 0x0000000000007919 */ /* 0x000ea20000008800 */
[----:B------:R-:W-:Y:S01]  /*9500*/  ISETP.NE.AND P0, PT, R106, RZ, PT ;  /* 0x000000ff6a00720c */ /* 0x000fe20003f05270 */
[----:B------:R-:W-:Y:S10]  /*9510*/  BSSY B0, `(.L_x_159) ;  /* 0x0000008000007945 */ /* 0x000ff40003800000 */
[----:B------:R-:W-:Y:S05]  /*9520*/  @P1 IMAD R2, R94, 0x1000, R97 ;  /* 0x000010005e021824 */ /* 0x000fea00078e0261 */
[----:B------:R-:W-:Y:S05]  /*9530*/  @P1 IADD3 R3, PT, PT, R2, UR44, RZ ;  /* 0x0000002c02031c10 */ /* 0x000fea000fffe0ff */
[----:B------:R-:W-:Y:S01]  /*9540*/  @P1 IMAD.IADD R3, R3, 0x1, R116 ;  /* 0x0000000103031824 */ /* 0x000fe200078e0274 */
[----:B------:R-:W-:Y:S06]  /*9550*/  @P0 BRA `(.L_x_160) ;  /* 0x00000000000c0947 */ /* 0x000fec0003800000 */
[----:B------:R-:W-:Y:S04]  /*9560*/  SHF.L.U32 R4, R93, 0x1f, RZ ;  /* 0x0000001f5d047819 */ /* 0x000fe800000006ff */
[----:B------:R-:W3:Y:S02]  /*9570*/  SYNCS.PHASECHK.TRANS64.TRYWAIT P0, [R117+URZ+0x340], R4 ;  /* 0x00034004750075a7 */ /* 0x000ee400080011ff */
[----:B---3--:R-:W-:Y:S05]  /*9580*/  @!P0 BRA `(.L_x_161) ;  /* 0x00000028002c8947 */ /* 0x008fea0003800000 */
.L_x_160:
[----:B------:R-:W-:Y:S05]  /*9590*/  BSYNC B0 ;  /* 0x0000000000007941 */ /* 0x000fea0003800000 */
.L_x_159:
[----:B------:R-:W-:Y:S01]  /*95a0*/  ISETP.NE.AND P0, PT, R107, RZ, PT ;  /* 0x000000ff6b00720c */ /* 0x000fe20003f05270 */
[----:B---3--:R-:W-:Y:S02]  /*95b0*/  VIADD R117, R117, 0x350 ;  /* 0x0000035075757836 */ /* 0x008fe40000000000 */
[----:B------:R-:W-:Y:S03]  /*95c0*/  VIADD R94, R94, 0x1 ;  /* 0x000000015e5e7836 */ /* 0x000fe60000000000 */
[----:B--2---:R-:W-:Y:S07]  /*95d0*/  PRMT R0, R0, 0x654, R117 ;  /* 0x0000065400007816 */ /* 0x004fee0000000075 */
[----:B------:R2:W3:Y:S04]  /*95e0*/  @P0 LDS.128 R76, [R2+UR44+0x400] ;  /* 0x0004002c024c0984 */ /* 0x0004e80008000c00 */
[----:B------:R2:W4:Y:S01]  /*95f0*/  @P0 LDS.128 R80, [R3+0x400] ;  /* 0x0004000003500984 */ /* 0x0005220000000c00 */
[C---:B------:R-:W-:Y:S01]  /*9600*/  ISETP.NE.AND P0, PT, R94.reuse, 0x2, PT ;  /* 0x000000025e00780c */ /* 0x040fe20003f05270 */
[----:B------:R-:W-:Y:S01]  /*9610*/  @!PT LDS RZ, [RZ] ;  /* 0x00000000fffff984 */ /* 0x000fe20000000800 */
[----:B------:R-:W-:Y:S01]  /*9620*/  @!PT LDS RZ, [RZ] ;  /* 0x00000000fffff984 */ /* 0x000fe20000000800 */
[----:B------:R-:W-:Y:S01]  /*9630*/  @!PT LDS RZ, [RZ] ;  /* 0x00000000fffff984 */ /* 0x000fe20000000800 */
[----:B------:R-:W-:Y:S01]  /*9640*/  @!PT LDS RZ, [RZ] ;  /* 0x00000000fffff984 */ /* 0x000fe20000000800 */
[----:B------:R5:W-:Y:S06]  /*9650*/  MEMBAR.ALL.CTA ;  /* 0x0000000000007992 */ /* 0x000bec0000008000 */
[----:B-----5:R-:W5:Y:S01]  /*9660*/  FENCE.VIEW.ASYNC.S ;  /* 0x00000000000073c6 */ /* 0x020f620000000000 */
[----:B------:R-:W-:Y:S01]  /*9670*/  SEL R94, R94, RZ, P0 ;  /* 0x000000ff5e5e7207 */ /* 0x000fe20000000000 */
[----:B-----5:R5:W-:Y:S02]  /*9680*/  SYNCS.ARRIVE.TRANS64.RED.A1T0 RZ, [R0+URZ], RZ ;  /* 0x000000ff00ff79a7 */ /* 0x020be400081004ff */
[----:B-----5:R-:W-:Y:S04]  /*9690*/  SEL R0, RZ, 0x1, P0 ;  /* 0x00000001ff007807 */ /* 0x020fe80000000000 */
[----:B--23--:R-:W-:Y:S02]  /*96a0*/  LOP3.LUT R93, R93, R0, RZ, 0x3c, !PT ;  /* 0x000000005d5d7212 */ /* 0x00cfe400078e3cff */
.L_x_158:
[----:B------:R-:W-:Y:S05]  /*96b0*/  BSYNC B1 ;  /* 0x0000000000017941 */ /* 0x000fea0003800000 */
.L_x_157:
[----:B------:R-:W-:Y:S05]  /*96c0*/  VIADD R0, R39, 0x20 ;  /* 0x0000002027007836 */ /* 0x000fea0000000000 */
[----:B------:R-:W-:Y:S04]  /*96d0*/  SHF.R.U32.HI R0, RZ, 0x15, R0 ;  /* 0x00000015ff007819 */ /* 0x000fe80000011600 */
[----:B------:R-:W-:Y:S11]  /*96e0*/  LOP3.LUT P0, RZ, R0, 0x3, R87, 0x48, !PT ;  /* 0x0000000300ff7812 */ /* 0x000ff60007804857 */
[----:B------:R-:W-:Y:S02]  /*96f0*/  @!UPT UIADD3 URZ, UPT, UPT, URZ, URZ, URZ ;  /* 0x000000fffffff290 */ /* 0x000fe4000fffe0ff */
[----:B------:R-:W-:Y:S05]  /*9700*/  @!P0 BRA `(.L_x_162) ;  /* 0x0000000000408947 */ /* 0x000fea0003800000 */
[----:B------:R-:W2:Y:S01]  /*9710*/  LDCU.64 UR8, c[0x4][0x70] ;  /* 0x01000e00ff0877ac */ /* 0x000ea20008000a00 */
[----:B------:R-:W-:Y:S01]  /*9720*/  MOV R3, 0x0 ;  /* 0x0000000000037802 */ /* 0x000fe20000000f00 */
[----:B------:R-:W-:Y:S02]  /*9730*/  HFMA2 R12, -RZ, RZ, 0, 5.9604644775390625e-08 ;  /* 0x00000001ff0c7431 */ /* 0x000fe400000001ff */
[----:B------:R-:W-:Y:S02]  /*9740*/  IMAD.MOV.U32 R8, RZ, RZ, 0x192 ;  /* 0x00000192ff087424 */ /* 0x000fe400078e00ff */
[----:B------:R-:W-:Y:S01]  /*9750*/  IMAD.MOV.U32 R13, RZ, RZ, RZ ;  /* 0x000000ffff0d7224 */ /* 0x000fe200078e00ff */
[----:B------:R-:W3:Y:S01]  /*9760*/  LDCU.64 UR6, c[0x4][0x78] ;  /* 0x01000f00ff0677ac */ /* 0x000ee20008000a00 */
[----:B------:R-:W1:Y:S01]  /*9770*/  LDC.64 R2, c[0x4][R3] ;  /* 0x0100000003027b82 */ /* 0x000e620000000a00 */
[----:B------:R-:W5:Y:S01]  /*9780*/  LDCU.64 UR4, c[0x4][0x10] ;  /* 0x01000200ff0477ac */ /* 0x000f620008000a00 */
[----:B--2---:R-:W-:Y:S01]  /*9790*/  MOV R5, UR9 ;  /* 0x0000000900057c02 */ /* 0x004fe20008000f00 */
[----:B------:R-:W-:Y:S01]  /*97a0*/  IMAD.U32 R4, RZ, RZ, UR8 ;  /* 0x00000008ff047e24 */ /* 0x000fe2000f8e00ff */
[----:B---3--:R-:W-:Y:S01]  /*97b0*/  MOV R7, UR7 ;  /* 0x0000000700077c02 */ /* 0x008fe20008000f00 */
[----:B------:R-:W-:Y:S01]  /*97c0*/  IMAD.U32 R6, RZ, RZ, UR6 ;  /* 0x00000006ff067e24 */ /* 0x000fe2000f8e00ff */
[----:B-----5:R-:W-:Y:S01]  /*97d0*/  MOV R11, UR5 ;  /* 0x00000005000b7c02 */ /* 0x020fe20008000f00 */
[----:B------:R-:W-:Y:S02]  /*97e0*/  IMAD.U32 R10, RZ, RZ, UR4 ;  /* 0x00000004ff0a7e24 */ /* 0x000fe4000f8e00ff */
[----:B------:R-:W-:Y:S07]  /*97f0*/  LEPC R20, `(.L_x_162) ;  /* 0x000000001014794e */ /* 0x000fee0000000000 */
[----:B-1--4-:R-:W-:Y:S05]  /*9800*/  CALL.ABS.NOINC R2 ;  /* 0x0000000002007343 */ /* 0x012fea0003c00000 */
.L_x_162:
[----:B------:R-:W-:Y:S01]  /*9810*/  ISETP.NE.AND P0, PT, R99, RZ, PT ;  /* 0x000000ff6300720c */ /* 0x000fe20003f05270 */
[----:B------:R-:W-:Y:S05]  /*9820*/  WARPSYNC.ALL ;  /* 0x0000000000007948 */ /* 0x000fea0003800000 */
[----:B------:R-:W-:Y:S01]  /*9830*/  R2UR UR4, R39 ;  /* 0x00000000270472ca */ /* 0x000fe200000e0000 */
[----:B------:R-:W-:Y:S01]  /*9840*/  BSSY.RECONVERGENT B0, `(.L_x_163) ;  /* 0x00000a1000007945 */ /* 0x000fe20003800200 */
[-C--:B------:R-:W-:Y:S02]  /*9850*/  F2FP.F16.E4M3.UNPACK_B R42, R76.reuse ;  /* 0x0000004cff2a723e */ /* 0x080fe400020006ff */
[----:B------:R-:W-:Y:S02]  /*9860*/  F2FP.F16.E4M3.UNPACK_B R76, R76.H1 ;  /* 0x0000004cff4c723e */ /* 0x000fe400030006ff */
[-C--:B------:R-:W-:Y:S01]  /*9870*/  F2FP.F16.E4M3.UNPACK_B R46, R77.reuse ;  /* 0x0000004dff2e723e */ /* 0x080fe200020006ff */
[--C-:B------:R-:W-:Y:S01]  /*9880*/  HADD2.F32 R40, -RZ, R42.reuse.H0_H0 ;  /* 0x2000002aff287230 */ /* 0x100fe20000004100 */
[----:B------:R-:W-:Y:S01]  /*9890*/  F2FP.F16.E4M3.UNPACK_B R77, R77.H1 ;  /* 0x0000004dff4d723e */ /* 0x000fe200030006ff */
[----:B------:R-:W-:Y:S01]  /*98a0*/  HADD2.F32 R42, -RZ, R42.H1_H1 ;  /* 0x3000002aff2a7230 */ /* 0x000fe20000004100 */
[-C--:B------:R-:W-:Y:S01]  /*98b0*/  F2FP.F16.E4M3.UNPACK_B R50, R78.reuse ;  /* 0x0000004eff32723e */ /* 0x080fe200020006ff */
[----:B------:R-:W-:Y:S01]  /*98c0*/  HADD2.F32 R43, -RZ, R76.H0_H0 ;  /* 0x2000004cff2b7230 */ /* 0x000fe20000004100 */
[----:B------:R-:W-:Y:S01]  /*98d0*/  F2FP.F16.E4M3.UNPACK_B R78, R78.H1 ;  /* 0x0000004eff4e723e */ /* 0x000fe200030006ff */
[----:B------:R-:W2:Y:S01]  /*98e0*/  LDTM.x32 R4, tmem[UR4+0x20] ;  /* 0x00002004000479ee */ /* 0x000ea200082c0000 */
[----:B------:R-:W-:Y:S01]  /*98f0*/  NOP ;  /* 0x0000000000007918 */ /* 0x000fe20000000000 */
[----:B------:R-:W-:Y:S01]  /*9900*/  IADD3 R104, PT, PT, R104, 0x390, RZ ;  /* 0x0000039068687810 */ /* 0x000fe20007ffe0ff */
[--C-:B------:R-:W-:Y:S01]  /*9910*/  HADD2.F32 R45, -RZ, R46.reuse.H0_H0 ;  /* 0x2000002eff2d7230 */ /* 0x100fe20000004100 */
[----:B------:R-:W-:Y:S01]  /*9920*/  F2FP.F16.E4M3.UNPACK_B R54, R79 ;  /* 0x0000004fff36723e */ /* 0x000fe200020006ff */
[----:B------:R-:W-:Y:S01]  /*9930*/  HADD2.F32 R46, -RZ, R46.H1_H1 ;  /* 0x3000002eff2e7230 */ /* 0x000fe20000004100 */
[----:B------:R-:W-:Y:S01]  /*9940*/  LOP3.LUT R104, R104, 0xfefffff8, RZ, 0xc0, !PT ;  /* 0xfefffff868687812 */ /* 0x000fe200078ec0ff */
[--C-:B------:R-:W-:Y:S01]  /*9950*/  HADD2.F32 R49, -RZ, R50.reuse.H0_H0 ;  /* 0x20000032ff317230 */ /* 0x100fe20000004100 */
[----:B----4-:R-:W-:Y:S01]  /*9960*/  F2FP.F16.E4M3.UNPACK_B R58, R80 ;  /* 0x00000050ff3a723e */ /* 0x010fe200020006ff */
[----:B------:R-:W-:Y:S01]  /*9970*/  HADD2.F32 R50, -RZ, R50.H1_H1 ;  /* 0x30000032ff327230 */ /* 0x000fe20000004100 */
[----:B--2---:R2:W-:Y:S01]  /*9980*/  SYNCS.ARRIVE.TRANS64.RED.A1T0 RZ, [R104+URZ], RZ ;  /* 0x000000ff68ff79a7 */ /* 0x0045e200081004ff */
[--C-:B------:R-:W-:Y:S01]  /*9990*/  HADD2.F32 R53, -RZ, R54.reuse.H0_H0 ;  /* 0x20000036ff357230 */ /* 0x100fe20000004100 */
[----:B------:R-:W-:Y:S01]  /*99a0*/  F2FP.F16.E4M3.UNPACK_B R62, R81 ;  /* 0x00000051ff3e723e */ /* 0x000fe200020006ff */
[----:B------:R-:W-:Y:S01]  /*99b0*/  HADD2.F32 R54, -RZ, R54.H1_H1 ;  /* 0x30000036ff367230 */ /* 0x000fe20000004100 */
[----:B------:R-:W-:Y:S01]  /*99c0*/  F2FP.F16.E4M3.UNPACK_B R66, R82 ;  /* 0x00000052ff42723e */ /* 0x000fe200020006ff */
[--C-:B------:R-:W-:Y:S01]  /*99d0*/  HADD2.F32 R57, -RZ, R58.reuse.H0_H0 ;  /* 0x2000003aff397230 */ /* 0x100fe20000004100 */
[----:B------:R-:W-:Y:S01]  /*99e0*/  F2FP.F16.E4M3.UNPACK_B R70, R83 ;  /* 0x00000053ff46723e */ /* 0x000fe200020006ff */
[----:B------:R-:W-:Y:S01]  /*99f0*/  HADD2.F32 R58, -RZ, R58.H1_H1 ;  /* 0x3000003aff3a7230 */ /* 0x000fe20000004100 */
[----:B------:R-:W-:Y:S01]  /*9a00*/  F2FP.F16.E4M3.UNPACK_B R79, R79.H1 ;  /* 0x0000004fff4f723e */ /* 0x000fe200030006ff */
[--C-:B------:R-:W-:Y:S01]  /*9a10*/  HADD2.F32 R61, -RZ, R62.reuse.H0_H0 ;  /* 0x2000003eff3d7230 */ /* 0x100fe20000004100 */
[----:B------:R-:W-:Y:S01]  /*9a20*/  F2FP.F16.E4M3.UNPACK_B R80, R80.H1 ;  /* 0x00000050ff50723e */ /* 0x000fe200030006ff */
[----:B------:R-:W-:Y:S01]  /*9a30*/  HADD2.F32 R63, -RZ, R62.H1_H1 ;  /* 0x3000003eff3f7230 */ /* 0x000fe20000004100 */
[----:B------:R-:W-:Y:S01]  /*9a40*/  F2FP.F16.E4M3.UNPACK_B R81, R81.H1 ;  /* 0x00000051ff51723e */ /* 0x000fe200030006ff */
[--C-:B------:R-:W-:Y:S02]  /*9a50*/  HADD2.F32 R65, -RZ, R66.reuse.H0_H0 ;  /* 0x20000042ff417230 */ /* 0x100fe40000004100 */
[C---:B------:R-:W-:Y:S01]  /*9a60*/  FMUL R4, R38.reuse, R4 ;  /* 0x0000000426047220 */ /* 0x040fe20000400000 */
[C---:B------:R-:W-:Y:S01]  /*9a70*/  FMUL R5, R38.reuse, R5 ;  /* 0x0000000526057220 */ /* 0x040fe20000400000 */
[C---:B------:R-:W-:Y:S01]  /*9a80*/  FMUL R8, R38.reuse, R8 ;  /* 0x0000000826087220 */ /* 0x040fe20000400000 */
[C---:B------:R-:W-:Y:S01]  /*9a90*/  FMUL R9, R38.reuse, R9 ;  /* 0x0000000926097220 */ /* 0x040fe20000400000 */
[C---:B------:R-:W-:Y:S01]  /*9aa0*/  FFMA R4, R41.reuse, R40, R4 ;  /* 0x0000002829047223 */ /* 0x040fe20000000004 */
[C---:B------:R-:W-:Y:S01]  /*9ab0*/  FFMA R5, R41.reuse, R42, R5 ;  /* 0x0000002a29057223 */ /* 0x040fe20000000005 */
        /* <DEDUP_REMOVED lines=8> */
[----:B------:R-:W-:Y:S02]  /*9b40*/  HADD2.F32 R66, -RZ, R66.H1_H1 ;  /* 0x30000042ff427230 */ /* 0x000fe40000004100 */
[C---:B------:R-:W-:Y:S01]  /*9b50*/  FMUL R24, R38.reuse, R28 ;  /* 0x0000001c26187220 */ /* 0x040fe20000400000 */
[C---:B------:R-:W-:Y:S01]  /*9b60*/  FMUL R25, R38.reuse, R29 ;  /* 0x0000001d26197220 */ /* 0x040fe20000400000 */
[--C-:B------:R-:W-:Y:S02]  /*9b70*/  HADD2.F32 R69, -RZ, R70.reuse.H0_H0 ;  /* 0x20000046ff457230 */ /* 0x100fe40000004100 */
[C---:B------:R-:W-:Y:S01]  /*9b80*/  FMUL R28, R38.reuse, R32 ;  /* 0x00000020261c7220 */ /* 0x040fe20000400000 */
[----:B------:R-:W-:Y:S02]  /*9b90*/  HADD2.F32 R70, -RZ, R70.H1_H1 ;  /* 0x30000046ff467230 */ /* 0x000fe40000004100 */
[C---:B------:R-:W-:Y:S01]  /*9ba0*/  FMUL R29, R38.reuse, R33 ;  /* 0x00000021261d7220 */ /* 0x040fe20000400000 */
[----:B------:R-:W-:Y:S02]  /*9bb0*/  HADD2.F32 R44, -RZ, R76.H1_H1 ;  /* 0x3000004cff2c7230 */ /* 0x000fe40000004100 */
[C---:B------:R-:W-:Y:S01]  /*9bc0*/  FMUL R6, R38.reuse, R6 ;  /* 0x0000000626067220 */ /* 0x040fe20000400000 */
[C---:B------:R-:W-:Y:S01]  /*9bd0*/  FMUL R7, R38.reuse, R7 ;  /* 0x0000000726077220 */ /* 0x040fe20000400000 */
[--C-:B------:R-:W-:Y:S02]  /*9be0*/  HADD2.F32 R47, -RZ, R77.reuse.H0_H0 ;  /* 0x2000004dff2f7230 */ /* 0x100fe40000004100 */
[C---:B------:R-:W-:Y:S01]  /*9bf0*/  FMUL R10, R38.reuse, R10 ;  /* 0x0000000a260a7220 */ /* 0x040fe20000400000 */
[C---:B------:R-:W-:Y:S01]  /*9c00*/  FFMA R6, R41.reuse, R43, R6 ;  /* 0x0000002b29067223 */ /* 0x040fe20000000006 */
[----:B------:R-:W-:Y:S02]  /*9c10*/  HADD2.F32 R48, -RZ, R77.H1_H1 ;  /* 0x3000004dff307230 */ /* 0x000fe40000004100 */
[C---:B------:R-:W-:Y:S01]  /*9c20*/  FFMA R7, R41.reuse, R44, R7 ;  /* 0x0000002c29077223 */ /* 0x040fe20000000007 */
[C---:B------:R-:W-:Y:S01]  /*9c30*/  FFMA R8, R41.reuse, R45, R8 ;  /* 0x0000002d29087223 */ /* 0x040fe20000000008 */
[C---:B------:R-:W-:Y:S01]  /*9c40*/  FFMA R9, R41.reuse, R46, R9 ;  /* 0x0000002e29097223 */ /* 0x040fe20000000009 */
[----:B------:R-:W-:Y:S01]  /*9c50*/  FFMA R10, R41, R47, R10 ;  /* 0x0000002f290a7223 */ /* 0x000fe2000000000a */
[C---:B------:R-:W-:Y:S01]  /*9c60*/  FMUL R11, R38.reuse, R11 ;  /* 0x0000000b260b7220 */ /* 0x040fe20000400000 */
[----:B------:R-:W-:Y:S01]  /*9c70*/  F2FP.F16.E4M3.UNPACK_B R82, R82.H1 ;  /* 0x00000052ff52723e */ /* 0x000fe200030006ff */
[--C-:B------:R-:W-:Y:S01]  /*9c80*/  HADD2.F32 R51, -RZ, R78.reuse.H0_H0 ;  /* 0x2000004eff337230 */ /* 0x100fe20000004100 */
[----:B-1----:R-:W-:Y:S01]  /*9c90*/  F2FP.SATFINITE.E4M3.F32.PACK_AB_MERGE_C R108, R7, R6, RZ ;  /* 0x00000006076c723e */ /* 0x002fe200048070ff */
[C---:B------:R-:W-:Y:S01]  /*9ca0*/  FFMA R11, R41.reuse, R48, R11 ;  /* 0x00000030290b7223 */ /* 0x040fe2000000000b */
[C---:B------:R-:W-:Y:S01]  /*9cb0*/  FFMA R12, R41.reuse, R49, R12 ;  /* 0x00000031290c7223 */ /* 0x040fe2000000000c */
[----:B------:R-:W-:Y:S01]  /*9cc0*/  FFMA R13, R41, R50, R13 ;  /* 0x00000032290d7223 */ /* 0x000fe2000000000d */
[----:B------:R-:W-:Y:S01]  /*9cd0*/  F2FP.SATFINITE.E4M3.F32.PACK_AB_MERGE_C R108, R5, R4, R108 ;  /* 0x00000004056c723e */ /* 0x000fe2000480706c */
[----:B------:R-:W-:Y:S01]  /*9ce0*/  HADD2.F32 R52, -RZ, R78.H1_H1 ;  /* 0x3000004eff347230 */ /* 0x000fe20000004100 */
[----:B------:R-:W-:Y:S01]  /*9cf0*/  F2FP.SATFINITE.E4M3.F32.PACK_AB_MERGE_C R109, R11, R10, RZ ;  /* 0x0000000a0b6d723e */ /* 0x000fe200048070ff */
[C---:B------:R-:W-:Y:S01]  /*9d00*/  FMUL R14, R38.reuse, R14 ;  /* 0x0000000e260e7220 */ /* 0x040fe20000400000 */
[C---:B------:R-:W-:Y:S01]  /*9d10*/  FMUL R15, R38.reuse, R15 ;  /* 0x0000000f260f7220 */ /* 0x040fe20000400000 */
[--C-:B------:R-:W-:Y:S01]  /*9d20*/  HADD2.F32 R55, -RZ, R79.reuse.H0_H0 ;  /* 0x2000004fff377230 */ /* 0x100fe20000004100 */
[----:B------:R-:W-:Y:S01]  /*9d30*/  F2FP.SATFINITE.E4M3.F32.PACK_AB_MERGE_C R109, R9, R8, R109 ;  /* 0x00000008096d723e */ /* 0x000fe2000480706d */
[C---:B------:R-:W-:Y:S01]  /*9d40*/  FFMA R14, R41.reuse, R51, R14 ;  /* 0x00000033290e7223 */ /* 0x040fe2000000000e */
[C---:B------:R-:W-:Y:S01]  /*9d50*/  FFMA R15, R41.reuse, R52, R15 ;  /* 0x00000034290f7223 */ /* 0x040fe2000000000f */
[C---:B------:R-:W-:Y:S01]  /*9d60*/  FFMA R16, R41.reuse, R53, R16 ;  /* 0x0000003529107223 */ /* 0x040fe20000000010 */
[C---:B------:R-:W-:Y:S01]  /*9d70*/  FFMA R17, R41.reuse, R54, R17 ;  /* 0x0000003629117223 */ /* 0x040fe20000000011 */
        /* <DEDUP_REMOVED lines=18> */
[----:B------:R-:W-:Y:S01]  /*9ea0*/  F2FP.F16.E4M3.UNPACK_B R83, R83.H1 ;  /* 0x00000053ff53723e */ /* 0x000fe200030006ff */
        /* <DEDUP_REMOVED lines=16> */
[----:B------:R-:W-:Y:S01]  /*9fb0*/  FFMA R28, R41, R69, R28 ;  /* 0x00000045291c7223 */ /* 0x000fe2000000001c */
[----:B------:R-:W-:Y:S01]  /*9fc0*/  F2FP.SATFINITE.E4M3.F32.PACK_AB_MERGE_C R111, R19, R18, RZ ;  /* 0x00000012136f723e */ /* 0x000fe200048070ff */
        /* <DEDUP_REMOVED lines=14> */
[----:B--2---:R-:W-:Y:S03]  /*a0b0*/  IADD3 R104, PT, PT, R36, 0x1, RZ ;  /* 0x0000000124687810 */ /* 0x004fe60007ffe0ff */
        /* <DEDUP_REMOVED lines=14> */
[----:B------:R-:W-:Y:S02]  /*a1a0*/  UIADD3 UR9, UPT, UPT, UR45, 0x20, URZ ;  /* 0x000000202d097890 */ /* 0x000fe4000fffe0ff */
[----:B------:R-:W-:Y:S02]  /*a1b0*/  UIADD3 UR6, UPT, UPT, UR44, 0x3c00, URZ ;  /* 0x00003c002c067890 */ /* 0x000fe4000fffe0ff */
[----:B------:R-:W-:Y:S02]  /*a1c0*/  UIADD3 UR7, UPT, UPT, UR45, 0x60, URZ ;  /* 0x000000602d077890 */ /* 0x000fe4000fffe0ff */
        /* <DEDUP_REMOVED lines=8> */
.L_x_164:
[----:B------:R-:W-:Y:S05]  /*a250*/  BSYNC.RECONVERGENT B0 ;  /* 0x0000000000007941 */ /* 0x000fea0003800200 */
.L_x_163:
[----:B------:R-:W-:Y:S01]  /*a260*/  R2UR UR5, R90 ;  /* 0x000000005a0572ca */ /* 0x000fe200000e0000 */
[----:B------:R-:W-:Y:S01]  /*a270*/  BAR.SYNC.DEFER_BLOCKING 0x1, 0x80 ;  /* 0x0042000000007b1d */ /* 0x000fe20000010000 */
[----:B------:R-:W-:Y:S01]  /*a280*/  R2UR UR4, R91 ;  /* 0x000000005b0472ca */ /* 0x000fe200000e0000 */
[----:B------:R-:W-:Y:S01]  /*a290*/  UISETP.NE.AND UP0, UPT, UR48, URZ, UPT ;  /* 0x000000ff3000728c */ /* 0x000fe2000bf05270 */
[C---:B------:R-:W-:Y:S02]  /*a2a0*/  ISETP.NE.AND P0, PT, R104.reuse, 0x2, PT ;  /* 0x000000026800780c */ /* 0x040fe40003f05270 */
[----:B------:R-:W-:Y:S02]  /*a2b0*/  LOP3.LUT R95, R95, 0x1, RZ, 0x3c, !PT ;  /* 0x000000015f5f7812 */ /* 0x000fe400078e3cff */
[----:B------:R-:W-:Y:S02]  /*a2c0*/  SEL R3, RZ, 0x1, P0 ;  /* 0x00000001ff037807 */ /* 0x000fe40000000000 */
[----:B------:R-:W-:Y:S02]  /*a2d0*/  SEL R36, R104, RZ, P0 ;  /* 0x000000ff68247207 */ /* 0x000fe40000000000 */
[----:B------:R-:W-:Y:S01]  /*a2e0*/  LOP3.LUT R96, R96, R3, RZ, 0x3c, !PT ;  /* 0x0000000360607212 */ /* 0x000fe200078e3cff */
[----:B------:R-:W-:Y:S02]  /*a2f0*/  UIADD3 UR20, UPT, UPT, UR36, UR5, URZ ;  /* 0x0000000524147290 */ /* 0x000fe4000fffe0ff */
[----:B------:R-:W-:Y:S01]  /*a300*/  UIADD3 UR46, UPT, UPT, UR37, UR4, URZ ;  /* 0x00000004252e7290 */ /* 0x000fe2000fffe0ff */
[----:B------:R-:W-:Y:S01]  /*a310*/  UMOV UR47, UR57 ;  /* 0x00000039002f7c82 */ /* 0x000fe20008000000 */
[----:B------:R-:W-:Y:S10]  /*a320*/  BRA.U UP0, `(.L_x_165) ;  /* 0xffffffd5001c7547 */ /* 0x000ff4000b83ffff */
[----:B------:R-:W-:Y:S05]  /*a330*/  EXIT ;  /* 0x000000000000794d */ /* 0x000fea0003800000 */
.L_x_25:
[----:B------:R-:W-:Y:S07]  /*a340*/  MOV R0, UR17 ;  /* 0x0000001100007c02 */ /* 0x000fee0008000f00 */
.L_x_166:
[----:B-1----:R1:W2:Y:S02]  /*a350*/  SYNCS.PHASECHK.TRANS64.TRYWAIT P0, [R0+URZ+0x1a0], R5 ;  /* 0x0001a005000075a7 */ /* 0x0022a400080011ff */
[----:B--2---:R-:W-:Y:S05]  /*a360*/  @!P0 NANOSLEEP.SYNCS 0x989680 ;  /* 0x009896800000895d */ /* 0x004fea0003900000 */
[----:B------:R-:W2:Y:S02]  /*a370*/  @!P0 SYNCS.PHASECHK.TRANS64 P0, [R0+URZ+0x1a0], R5 ;  /* 0x0001a005000085a7 */ /* 0x000ea400080010ff */
[----:B--2---:R-:W-:Y:S05]  /*a380*/  @!P0 BRA `(.L_x_166) ;  /* 0xfffffffc00f08947 */ /* 0x004fea000383ffff */
[----:B------:R-:W-:Y:S05]  /*a390*/  BRA `(.L_x_24) ;  /* 0xffffff7c00347947 */ /* 0x000fea000383ffff */
.L_x_32:
[----:B------:R-:W-:Y:S07]  /*a3a0*/  MOV R0, UR17 ;  /* 0x0000001100007c02 */ /* 0x000fee0008000f00 */
.L_x_167:
[----:B-1----:R1:W2:Y:S02]  /*a3b0*/  SYNCS.PHASECHK.TRANS64.TRYWAIT P0, [R0+URZ+0x1a0], R5 ;  /* 0x0001a005000075a7 */ /* 0x0022a400080011ff */
[----:B--2---:R-:W-:Y:S05]  /*a3c0*/  @!P0 NANOSLEEP.SYNCS 0x989680 ;  /* 0x009896800000895d */ /* 0x004fea0003900000 */
[----:B------:R-:W2:Y:S02]  /*a3d0*/  @!P0 SYNCS.PHASECHK.TRANS64 P0, [R0+URZ+0x1a0], R5 ;  /* 0x0001a005000085a7 */ /* 0x000ea400080010ff */
[----:B--2---:R-:W-:Y:S05]  /*a3e0*/  @!P0 BRA `(.L_x_167) ;  /* 0xfffffffc00f08947 */ /* 0x004fea000383ffff */
[----:B------:R-:W-:Y:S05]  /*a3f0*/  BRA `(.L_x_31) ;  /* 0xffffff80008c7947 */ /* 0x000fea000383ffff */
.L_x_37:
[----:B------:R-:W-:-:S07]  /*a400*/  MOV R0, UR31 ;  /* 0x0000001f00007c02 */ /* 0x000fce0008000f00 */
.L_x_168:
[----:B-1----:R1:W2:Y:S02]  /*a410*/  SYNCS.PHASECHK.TRANS64.TRYWAIT P0, [R0+URZ+0x370], R3 ;  /* 0x00037003000075a7 */ /* 0x0022a400080011ff */
[----:B--2---:R-:W-:Y:S05]  /*a420*/  @!P0 NANOSLEEP.SYNCS 0x989680 ;  /* 0x009896800000895d */ /* 0x004fea0003900000 */
[----:B------:R-:W2:Y:S02]  /*a430*/  @!P0 SYNCS.PHASECHK.TRANS64 P0, [R0+URZ+0x370], R3 ;  /* 0x00037003000085a7 */ /* 0x000ea400080010ff */
[----:B--2---:R-:W-:Y:S05]  /*a440*/  @!P0 BRA `(.L_x_168) ;  /* 0xfffffffc00f08947 */ /* 0x004fea000383ffff */
[----:B------:R-:W-:Y:S05]  /*a450*/  BRA `(.L_x_169) ;  /* 0xffffff8400547947 */ /* 0x000fea000383ffff */
.L_x_41:
[----:B------:R-:W-:-:S07]  /*a460*/  MOV R0, UR4 ;  /* 0x0000000400007c02 */ /* 0x000fce0008000f00 */
.L_x_170:
[----:B-1----:R1:W2:Y:S02]  /*a470*/  SYNCS.PHASECHK.TRANS64.TRYWAIT P0, [R0+URZ], R3 ;  /* 0x00000003000075a7 */ /* 0x0022a400080011ff */
[----:B--2---:R-:W-:Y:S05]  /*a480*/  @!P0 NANOSLEEP.SYNCS 0x989680 ;  /* 0x009896800000895d */ /* 0x004fea0003900000 */
[----:B------:R-:W2:Y:S02]  /*a490*/  @!P0 SYNCS.PHASECHK.TRANS64 P0, [R0+URZ], R3 ;  /* 0x00000003000085a7 */ /* 0x000ea400080010ff */
[----:B--2---:R-:W-:Y:S05]  /*a4a0*/  @!P0 BRA `(.L_x_170) ;  /* 0xfffffffc00f08947 */ /* 0x004fea000383ffff */
[----:B------:R-:W-:Y:S05]  /*a4b0*/  BRA `(.L_x_171) ;  /* 0xffffff8800ec7947 */ /* 0x000fea000383ffff */
.L_x_42:
[----:B------:R-:W-:-:S07]  /*a4c0*/  MOV R0, UR5 ;  /* 0x0000000500007c02 */ /* 0x000fce0008000f00 */
.L_x_172:
[----:B-1----:R1:W2:Y:S02]  /*a4d0*/  SYNCS.PHASECHK.TRANS64.TRYWAIT P0, [R0+URZ], R3 ;  /* 0x00000003000075a7 */ /* 0x0022a400080011ff */
[----:B--2---:R-:W-:Y:S05]  /*a4e0*/  @!P0 NANOSLEEP.SYNCS 0x989680 ;  /* 0x009896800000895d */ /* 0x004fea0003900000 */
[----:B------:R-:W2:Y:S02]  /*a4f0*/  @!P0 SYNCS.PHASECHK.TRANS64 P0, [R0+URZ], R3 ;  /* 0x00000003000085a7 */ /* 0x000ea400080010ff */
[----:B--2---:R-:W-:Y:S05]  /*a500*/  @!P0 BRA `(.L_x_172) ;  /* 0xfffffffc00f08947 */ /* 0x004fea000383ffff */
[----:B------:R-:W-:Y:S05]  /*a510*/  BRA `(.L_x_173) ;  /* 0xffffff8800fc7947 */ /* 0x000fea000383ffff */
.L_x_43:
[----:B------:R-:W-:-:S07]  /*a520*/  MOV R0, UR5 ;  /* 0x0000000500007c02 */ /* 0x000fce0008000f00 */
.L_x_174:
[----:B-1----:R1:W2:Y:S02]  /*a530*/  SYNCS.PHASECHK.TRANS64.TRYWAIT P0, [R0+URZ], R3 ;  /* 0x00000003000075a7 */ /* 0x0022a400080011ff */
[----:B--2---:R-:W-:Y:S05]  /*a540*/  @!P0 NANOSLEEP.SYNCS 0x989680 ;  /* 0x009896800000895d */ /* 0x004fea0003900000 */
[----:B------:R-:W2:Y:S02]  /*a550*/  @!P0 SYNCS.PHASECHK.TRANS64 P0, [R0+URZ], R3 ;  /* 0x00000003000085a7 */ /* 0x000ea400080010ff */
[----:B--2---:R-:W-:Y:S05]  /*a560*/  @!P0 BRA `(.L_x_174) ;  /* 0xfffffffc00f08947 */ /* 0x004fea000383ffff */
[----:B------:R-:W-:Y:S05]  /*a570*/  BRA `(.L_x_175) ;  /* 0xffffff8c000c7947 */ /* 0x000fea000383ffff */
.L_x_44:
[----:B------:R-:W-:-:S07]  /*a580*/  MOV R0, UR5 ;  /* 0x0000000500007c02 */ /* 0x000fce0008000f00 */
.L_x_176:
[----:B-1----:R1:W2:Y:S02]  /*a590*/  SYNCS.PHASECHK.TRANS64.TRYWAIT P0, [R0+URZ], R3 ;  /* 0x00000003000075a7 */ /* 0x0022a400080011ff */
[----:B--2---:R-:W-:Y:S05]  /*a5a0*/  @!P0 NANOSLEEP.SYNCS 0x989680 ;  /* 0x009896800000895d */ /* 0x004fea0003900000 */
[----:B------:R-:W2:Y:S02]  /*a5b0*/  @!P0 SYNCS.PHASECHK.TRANS64 P0, [R0+URZ], R3 ;  /* 0x00000003000085a7 */ /* 0x000ea400080010ff */
[----:B--2---:R-:W-:Y:S05]  /*a5c0*/  @!P0 BRA `(.L_x_176) ;  /* 0xfffffffc00f08947 */ /* 0x004fea000383ffff */
[----:B------:R-:W-:Y:S05]  /*a5d0*/  BRA `(.L_x_177) ;  /* 0xffffff8c001c7947 */ /* 0x000fea000383ffff */
.L_x_45:
[----:B------:R-:W-:-:S07]  /*a5e0*/  MOV R0, UR5 ;  /* 0x0000000500007c02 */ /* 0x000fce0008000f00 */
.L_x_178:
[----:B-1----:R1:W2:Y:S02]  /*a5f0*/  SYNCS.PHASECHK.TRANS64.TRYWAIT P0, [R0+URZ], R3 ;  /* 0x00000003000075a7 */ /* 0x0022a400080011ff */
[----:B--2---:R-:W-:Y:S05]  /*a600*/  @!P0 NANOSLEEP.SYNCS 0x989680 ;  /* 0x009896800000895d */ /* 0x004fea0003900000 */
[----:B------:R-:W2:Y:S02]  /*a610*/  @!P0 SYNCS.PHASECHK.TRANS64 P0, [R0+URZ], R3 ;  /* 0x00000003000085a7 */ /* 0x000ea400080010ff */
[----:B--2---:R-:W-:Y:S05]  /*a620*/  @!P0 BRA `(.L_x_178) ;  /* 0xfffffffc00f08947 */ /* 0x004fea000383ffff */
[----:B------:R-:W-:Y:S05]  /*a630*/  BRA `(.L_x_179) ;  /* 0xffffff8c002c7947 */ /* 0x000fea000383ffff */
.L_x_46:
[----:B------:R-:W-:-:S07]  /*a640*/  MOV R0, UR5 ;  /* 0x0000000500007c02 */ /* 0x000fce0008000f00 */
.L_x_180:
[----:B-1----:R1:W2:Y:S02]  /*a650*/  SYNCS.PHASECHK.TRANS64.TRYWAIT P0, [R0+URZ], R3 ;  /* 0x00000003000075a7 */ /* 0x0022a400080011ff */
[----:B--2---:R-:W-:Y:S05]  /*a660*/  @!P0 NANOSLEEP.SYNCS 0x989680 ;  /* 0x009896800000895d */ /* 0x004fea0003900000 */
[----:B------:R-:W2:Y:S02]  /*a670*/  @!P0 SYNCS.PHASECHK.TRANS64 P0, [R0+URZ], R3 ;  /* 0x00000003000085a7 */ /* 0x000ea400080010ff */
[----:B--2---:R-:W-:Y:S05]  /*a680*/  @!P0 BRA `(.L_x_180) ;  /* 0xfffffffc00f08947 */ /* 0x004fea000383ffff */
[----:B------:R-:W-:Y:S05]  /*a690*/  BRA `(.L_x_181) ;  /* 0xffffff8c003c7947 */ /* 0x000fea000383ffff */
.L_x_47:
[----:B------:R-:W-:-:S07]  /*a6a0*/  MOV R0, UR5 ;  /* 0x0000000500007c02 */ /* 0x000fce0008000f00 */
.L_x_182:
[----:B-1----:R1:W2:Y:S02]  /*a6b0*/  SYNCS.PHASECHK.TRANS64.TRYWAIT P0, [R0+URZ], R3 ;  /* 0x00000003000075a7 */ /* 0x0022a400080011ff */
[----:B--2---:R-:W-:Y:S05]  /*a6c0*/  @!P0 NANOSLEEP.SYNCS 0x989680 ;  /* 0x009896800000895d */ /* 0x004fea0003900000 */
[----:B------:R-:W2:Y:S02]  /*a6d0*/  @!P0 SYNCS.PHASECHK.TRANS64 P0, [R0+URZ], R3 ;  /* 0x00000003000085a7 */ /* 0x000ea400080010ff */
[----:B--2---:R-:W-:Y:S05]  /*a6e0*/  @!P0 BRA `(.L_x_182) ;  /* 0xfffffffc00f08947 */ /* 0x004fea000383ffff */
[----:B------:R-:W-:Y:S05]  /*a6f0*/  BRA `(.L_x_183) ;  /* 0xffffff8c004c7947 */ /* 0x000fea000383ffff */
.L_x_48:
[----:B------:R-:W-:-:S07]  /*a700*/  MOV R0, UR5 ;  /* 0x0000000500007c02 */ /* 0x000fce0008000f00 */
.L_x_184:
[----:B-1----:R1:W2:Y:S02]  /*a710*/  SYNCS.PHASECHK.TRANS64.TRYWAIT P0, [R0+URZ], R3 ;  /* 0x00000003000075a7 */ /* 0x0022a400080011ff */
[----:B--2---:R-:W-:Y:S05]  /*a720*/  @!P0 NANOSLEEP.SYNCS 0x989680 ;  /* 0x009896800000895d */ /* 0x004fea0003900000 */
[----:B------:R-:W2:Y:S02]  /*a730*/  @!P0 SYNCS.PHASECHK.TRANS64 P0, [R0+URZ], R3 ;  /* 0x00000003000085a7 */ /* 0x000ea400080010ff */
[----:B--2---:R-:W-:Y:S05]  /*a740*/  @!P0 BRA `(.L_x_184) ;  /* 0xfffffffc00f08947 */ /* 0x004fea000383ffff */
[----:B------:R-:W-:Y:S05]  /*a750*/  BRA `(.L_x_185) ;  /* 0xffffff8c005c7947 */ /* 0x000fea000383ffff */
.L_x_49:
[----:B------:R-:W-:-:S07]  /*a760*/  MOV R0, UR5 ;  /* 0x0000000500007c02 */ /* 0x000fce0008000f00 */
.L_x_186:
[----:B-1----:R1:W2:Y:S02]  /*a770*/  SYNCS.PHASECHK.TRANS64.TRYWAIT P0, [R0+URZ], R3 ;  /* 0x00000003000075a7 */ /* 0x0022a400080011ff */
[----:B--2---:R-:W-:Y:S05]  /*a780*/  @!P0 NANOSLEEP.SYNCS 0x989680 ;  /* 0x009896800000895d */ /* 0x004fea0003900000 */
[----:B------:R-:W2:Y:S02]  /*a790*/  @!P0 SYNCS.PHASECHK.TRANS64 P0, [R0+URZ], R3 ;  /* 0x00000003000085a7 */ /* 0x000ea400080010ff */
[----:B--2---:R-:W-:Y:S05]  /*a7a0*/  @!P0 BRA `(.L_x_186) ;  /* 0xfffffffc00f08947 */ /* 0x004fea000383ffff */
[----:B------:R-:W-:Y:S05]  /*a7b0*/  BRA `(.L_x_187) ;  /* 0xffffff8c006c7947 */ /* 0x000fea000383ffff */
.L_x_50:
[----:B------:R-:W-:-:S07]  /*a7c0*/  MOV R0, UR5 ;  /* 0x0000000500007c02 */ /* 0x000fce0008000f00 */
.L_x_188:
[----:B-1----:R1:W2:Y:S02]  /*a7d0*/  SYNCS.PHASECHK.TRANS64.TRYWAIT P0, [R0+URZ], R3 ;  /* 0x00000003000075a7 */ /* 0x0022a400080011ff */
[----:B--2---:R-:W-:Y:S05]  /*a7e0*/  @!P0 NANOSLEEP.SYNCS 0x989680 ;  /* 0x009896800000895d */ /* 0x004fea0003900000 */
[----:B------:R-:W2:Y:S02]  /*a7f0*/  @!P0 SYNCS.PHASECHK.TRANS64 P0, [R0+URZ], R3 ;  /* 0x00000003000085a7 */ /* 0x000ea400080010ff */
[----:B--2---:R-:W-:Y:S05]  /*a800*/  @!P0 BRA `(.L_x_188) ;  /* 0xfffffffc00f08947 */ /* 0x004fea000383ffff */
[----:B------:R-:W-:Y:S05]  /*a810*/  BRA `(.L_x_189) ;  /* 0xffffff8c007c7947 */ /* 0x000fea000383ffff */
.L_x_51:
[----:B------:R-:W-:-:S07]  /*a820*/  MOV R0, UR5 ;  /* 0x0000000500007c02 */ /* 0x000fce0008000f00 */
.L_x_190:
[----:B-1----:R1:W2:Y:S02]  /*a830*/  SYNCS.PHASECHK.TRANS64.TRYWAIT P0, [R0+URZ], R3 ;  /* 0x00000003000075a7 */ /* 0x0022a400080011ff */
[----:B--2---:R-:W-:Y:S05]  /*a840*/  @!P0 NANOSLEEP.SYNCS 0x989680 ;  /* 0x009896800000895d */ /* 0x004fea0003900000 */
[----:B------:R-:W2:Y:S02]  /*a850*/  @!P0 SYNCS.PHASECHK.TRANS64 P0, [R0+URZ], R3 ;  /* 0x00000003000085a7 */ /* 0x000ea400080010ff */
[----:B--2---:R-:W-:Y:S05]  /*a860*/  @!P0 BRA `(.L_x_190) ;  /* 0xfffffffc00f08947 */ /* 0x004fea000383ffff */
[----:B------:R-:W-:Y:S05]  /*a870*/  BRA `(.L_x_191) ;  /* 0xffffff8c008c7947 */ /* 0x000fea000383ffff */
.L_x_52:
[----:B------:R-:W-:-:S07]  /*a880*/  MOV R0, UR5 ;  /* 0x0000000500007c02 */ /* 0x000fce0008000f00 */
.L_x_192:
[----:B-1----:R1:W2:Y:S02]  /*a890*/  SYNCS.PHASECHK.TRANS64.TRYWAIT P0, [R0+URZ], R3 ;  /* 0x00000003000075a7 */ /* 0x0022a400080011ff */
[----:B--2---:R-:W-:Y:S05]  /*a8a0*/  @!P0 NANOSLEEP.SYNCS 0x989680 ;  /* 0x009896800000895d */ /* 0x004fea0003900000 */
[----:B------:R-:W2:Y:S02]  /*a8b0*/  @!P0 SYNCS.PHASECHK.TRANS64 P0, [R0+URZ], R3 ;  /* 0x00000003000085a7 */ /* 0x000ea400080010ff */
[----:B--2---:R-:W-:Y:S05]  /*a8c0*/  @!P0 BRA `(.L_x_192) ;  /* 0xfffffffc00f08947 */ /* 0x004fea000383ffff */
[----:B------:R-:W-:Y:S05]  /*a8d0*/  BRA `(.L_x_193) ;  /* 0xffffff8c009c7947 */ /* 0x000fea000383ffff */
.L_x_53:
[----:B------:R-:W-:-:S07]  /*a8e0*/  MOV R0, UR5 ;  /* 0x0000000500007c02 */ /* 0x000fce0008000f00 */
.L_x_194:
[----:B-1----:R1:W2:Y:S02]  /*a8f0*/  SYNCS.PHASECHK.TRANS64.TRYWAIT P0, [R0+URZ], R3 ;  /* 0x00000003000075a7 */ /* 0x0022a400080011ff */
[----:B--2---:R-:W-:Y:S05]  /*a900*/  @!P0 NANOSLEEP.SYNCS 0x989680 ;  /* 0x009896800000895d */ /* 0x004fea0003900000 */
[----:B------:R-:W2:Y:S02]  /*a910*/  @!P0 SYNCS.PHASECHK.TRANS64 P0, [R0+URZ], R3 ;  /* 0x00000003000085a7 */ /* 0x000ea400080010ff */
[----:B--2---:R-:W-:Y:S05]  /*a920*/  @!P0 BRA `(.L_x_194) ;  /* 0xfffffffc00f08947 */ /* 0x004fea000383ffff */
[----:B------:R-:W-:Y:S05]  /*a930*/  BRA `(.L_x_195) ;  /* 0xffffff8c00ac7947 */ /* 0x000fea000383ffff */
.L_x_54:
[----:B------:R-:W-:-:S07]  /*a940*/  MOV R0, UR5 ;  /* 0x0000000500007c02 */ /* 0x000fce0008000f00 */
.L_x_196:
[----:B-1----:R1:W2:Y:S02]  /*a950*/  SYNCS.PHASECHK.TRANS64.TRYWAIT P0, [R0+URZ], R3 ;  /* 0x00000003000075a7 */ /* 0x0022a400080011ff */
[----:B--2---:R-:W-:Y:S05]  /*a960*/  @!P0 NANOSLEEP.SYNCS 0x989680 ;  /* 0x009896800000895d */ /* 0x004fea0003900000 */
[----:B------:R-:W2:Y:S02]  /*a970*/  @!P0 SYNCS.PHASECHK.TRANS64 P0, [R0+URZ], R3 ;  /* 0x00000003000085a7 */ /* 0x000ea400080010ff */
[----:B--2---:R-:W-:Y:S05]  /*a980*/  @!P0 BRA `(.L_x_196) ;  /* 0xfffffffc00f08947 */ /* 0x004fea000383ffff */
[----:B------:R-:W-:Y:S05]  /*a990*/  BRA `(.L_x_197) ;  /* 0xffffff8c00bc7947 */ /* 0x000fea000383ffff */
.L_x_55:
[----:B------:R-:W-:-:S07]  /*a9a0*/  MOV R0, UR5 ;  /* 0x0000000500007c02 */ /* 0x000fce0008000f00 */
.L_x_198:
[----:B-1----:R1:W2:Y:S02]  /*a9b0*/  SYNCS.PHASECHK.TRANS64.TRYWAIT P0, [R0+URZ], R3 ;  /* 0x00000003000075a7 */ /* 0x0022a400080011ff */
[----:B--2---:R-:W-:Y:S05]  /*a9c0*/  @!P0 NANOSLEEP.SYNCS 0x989680 ;  /* 0x009896800000895d */ /* 0x004fea0003900000 */
[----:B------:R-:W2:Y:S02]  /*a9d0*/  @!P0 SYNCS.PHASECHK.TRANS64 P0, [R0+URZ], R3 ;  /* 0x00000003000085a7 */ /* 0x000ea400080010ff */
[----:B--2---:R-:W-:Y:S05]  /*a9e0*/  @!P0 BRA `(.L_x_198) ;  /* 0xfffffffc00f08947 */ /* 0x004fea000383ffff */
[----:B------:R-:W-:Y:S05]  /*a9f0*/  BRA `(.L_x_199) ;  /* 0xffffff8c00cc7947 */ /* 0x000fea000383ffff */
.L_x_56:
[----:B------:R-:W-:-:S07]  /*aa00*/  MOV R0, UR5 ;  /* 0x0000000500007c02 */ /* 0x000fce0008000f00 */
.L_x_200:
[----:B-1----:R1:W2:Y:S02]  /*aa10*/  SYNCS.PHASECHK.TRANS64.TRYWAIT P0, [R0+URZ], R3 ;  /* 0x00000003000075a7 */ /* 0x0022a400080011ff */
[----:B--2---:R-:W-:Y:S05]  /*aa20*/  @!P0 NANOSLEEP.SYNCS 0x989680 ;  /* 0x009896800000895d */ /* 0x004fea0003900000 */
[----:B------:R-:W2:Y:S02]  /*aa30*/  @!P0 SYNCS.PHASECHK.TRANS64 P0, [R0+URZ], R3 ;  /* 0x00000003000085a7 */ /* 0x000ea400080010ff */
[----:B--2---:R-:W-:Y:S05]  /*aa40*/  @!P0 BRA `(.L_x_200) ;  /* 0xfffffffc00f08947 */ /* 0x004fea000383ffff */
[----:B------:R-:W-:Y:S05]  /*aa50*/  BRA `(.L_x_201) ;  /* 0xffffff8c00dc7947 */ /* 0x000fea000383ffff */
.L_x_57:
[----:B------:R-:W-:-:S07]  /*aa60*/  MOV R0, UR5 ;  /* 0x0000000500007c02 */ /* 0x000fce0008000f00 */
.L_x_202:
[----:B-1----:R1:W2:Y:S02]  /*aa70*/  SYNCS.PHASECHK.TRANS64.TRYWAIT P0, [R0+URZ], R3 ;  /* 0x00000003000075a7 */ /* 0x0022a400080011ff */
[----:B--2---:R-:W-:Y:S05]  /*aa80*/  @!P0 NANOSLEEP.SYNCS 0x989680 ;  /* 0x009896800000895d */ /* 0x004fea0003900000 */
[----:B------:R-:W2:Y:S02]  /*aa90*/  @!P0 SYNCS.PHASECHK.TRANS64 P0, [R0+URZ], R3 ;  /* 0x00000003000085a7 */ /* 0x000ea400080010ff */
[----:B--2---:R-:W-:Y:S05]  /*aaa0*/  @!P0 BRA `(.L_x_202) ;  /* 0xfffffffc00f08947 */ /* 0x004fea000383ffff */
[----:B------:R-:W-:Y:S05]  /*aab0*/  BRA `(.L_x_203) ;  /* 0xffffff8c00ec7947 */ /* 0x000fea000383ffff */
.L_x_58:
[----:B------:R-:W-:-:S07]  /*aac0*/  MOV R0, UR5 ;  /* 0x0000000500007c02 */ /* 0x000fce0008000f00 */
.L_x_204:
[----:B-1----:R1:W2:Y:S02]  /*aad0*/  SYNCS.PHASECHK.TRANS64.TRYWAIT P0, [R0+URZ], R3 ;  /* 0x00000003000075a7 */ /* 0x0022a400080011ff */
[----:B--2---:R-:W-:Y:S05]  /*aae0*/  @!P0 NANOSLEEP.SYNCS 0x989680 ;  /* 0x009896800000895d */ /* 0x004fea0003900000 */
[----:B------:R-:W2:Y:S02]  /*aaf0*/  @!P0 SYNCS.PHASECHK.TRANS64 P0, [R0+URZ], R3 ;  /* 0x00000003000085a7 */ /* 0x000ea400080010ff */
[----:B--2---:R-:W-:Y:S05]  /*ab00*/  @!P0 BRA `(.L_x_204) ;  /* 0xfffffffc00f08947 */ /* 0x004fea000383ffff */
[----:B------:R-:W-:Y:S05]  /*ab10*/  BRA `(.L_x_205) ;  /* 0xffffff8c00fc7947 */ /* 0x000fea000383ffff */
.L_x_59:
[----:B------:R-:W-:-:S07]  /*ab20*/  MOV R0, UR5 ;  /* 0x0000000500007c02 */ /* 0x000fce0008000f00 */
.L_x_206:
[----:B-1----:R1:W2:Y:S02]  /*ab30*/  SYNCS.PHASECHK.TRANS64.TRYWAIT P0, [R0+URZ], R3 ;  /* 0x00000003000075a7 */ /* 0x0022a400080011ff */
[----:B--2---:R-:W-:Y:S05]  /*ab40*/  @!P0 NANOSLEEP.SYNCS 0x989680 ;  /* 0x009896800000895d */ /* 0x004fea0003900000 */
[----:B------:R-:W2:Y:S02]  /*ab50*/  @!P0 SYNCS.PHASECHK.TRANS64 P0, [R0+URZ], R3 ;  /* 0x00000003000085a7 */ /* 0x000ea400080010ff */
[----:B--2---:R-:W-:Y:S05]  /*ab60*/  @!P0 BRA `(.L_x_206) ;  /* 0xfffffffc00f08947 */ /* 0x004fea000383ffff */
[----:B------:R-:W-:Y:S05]  /*ab70*/  BRA `(.L_x_207) ;  /* 0xffffff90000c7947 */ /* 0x000fea000383ffff */
.L_x_60:
[----:B------:R-:W-:-:S07]  /*ab80*/  MOV R0, UR5 ;  /* 0x0000000500007c02 */ /* 0x000fce0008000f00 */
.L_x_208:
[----:B-1----:R1:W2:Y:S02]  /*ab90*/  SYNCS.PHASECHK.TRANS64.TRYWAIT P0, [R0+URZ], R3 ;  /* 0x00000003000075a7 */ /* 0x0022a400080011ff */
[----:B--2---:R-:W-:Y:S05]  /*aba0*/  @!P0 NANOSLEEP.SYNCS 0x989680 ;  /* 0x009896800000895d */ /* 0x004fea0003900000 */
[----:B------:R-:W2:Y:S02]  /*abb0*/  @!P0 SYNCS.PHASECHK.TRANS64 P0, [R0+URZ], R3 ;  /* 0x00000003000085a7 */ /* 0x000ea400080010ff */
[----:B--2---:R-:W-:Y:S05]  /*abc0*/  @!P0 BRA `(.L_x_208) ;  /* 0xfffffffc00f08947 */ /* 0x004fea000383ffff */
[----:B------:R-:W-:Y:S05]  /*abd0*/  BRA `(.L_x_209) ;  /* 0xffffff90001c7947 */ /* 0x000fea000383ffff */
.L_x_61:
[----:B------:R-:W-:-:S07]  /*abe0*/  MOV R0, UR5 ;  /* 0x0000000500007c02 */ /* 0x000fce0008000f00 */
.L_x_210:
[----:B-1----:R1:W2:Y:S02]  /*abf0*/  SYNCS.PHASECHK.TRANS64.TRYWAIT P0, [R0+URZ], R3 ;  /* 0x00000003000075a7 */ /* 0x0022a400080011ff */
[----:B--2---:R-:W-:Y:S05]  /*ac00*/  @!P0 NANOSLEEP.SYNCS 0x989680 ;  /* 0x009896800000895d */ /* 0x004fea0003900000 */
[----:B------:R-:W2:Y:S02]  /*ac10*/  @!P0 SYNCS.PHASECHK.TRANS64 P0, [R0+URZ], R3 ;  /* 0x00000003000085a7 */ /* 0x000ea400080010ff */
[----:B--2---:R-:W-:Y:S05]  /*ac20*/  @!P0 BRA `(.L_x_210) ;  /* 0xfffffffc00f08947 */ /* 0x004fea000383ffff */
[----:B------:R-:W-:Y:S05]  /*ac30*/  BRA `(.L_x_211) ;  /* 0xffffff90002c7947 */ /* 0x000fea000383ffff */
.L_x_62:
[----:B------:R-:W-:-:S07]  /*ac40*/  MOV R0, UR5 ;  /* 0x0000000500007c02 */ /* 0x000fce0008000f00 */
.L_x_212:
[----:B-1----:R1:W2:Y:S02]  /*ac50*/  SYNCS.PHASECHK.TRANS64.TRYWAIT P0, [R0+URZ], R3 ;  /* 0x00000003000075a7 */ /* 0x0022a400080011ff */
[----:B--2---:R-:W-:Y:S05]  /*ac60*/  @!P0 NANOSLEEP.SYNCS 0x989680 ;  /* 0x009896800000895d */ /* 0x004fea0003900000 */
[----:B------:R-:W2:Y:S02]  /*ac70*/  @!P0 SYNCS.PHASECHK.TRANS64 P0, [R0+URZ], R3 ;  /* 0x00000003000085a7 */ /* 0x000ea400080010ff */
[----:B--2---:R-:W-:Y:S05]  /*ac80*/  @!P0 BRA `(.L_x_212) ;  /* 0xfffffffc00f08947 */ /* 0x004fea000383ffff */
[----:B------:R-:W-:Y:S05]  /*ac90*/  BRA `(.L_x_213) ;  /* 0xffffff90003c7947 */ /* 0x000fea000383ffff */
.L_x_63:
[----:B------:R-:W-:-:S07]  /*aca0*/  MOV R0, UR5 ;  /* 0x0000000500007c02 */ /* 0x000fce0008000f00 */
.L_x_214:
[----:B-1----:R1:W2:Y:S02]  /*acb0*/  SYNCS.PHASECHK.TRANS64.TRYWAIT P0, [R0+URZ], R3 ;  /* 0x00000003000075a7 */ /* 0x0022a400080011ff */
[----:B--2---:R-:W-:Y:S05]  /*acc0*/  @!P0 NANOSLEEP.SYNCS 0x989680 ;  /* 0x009896800000895d */ /* 0x004fea0003900000 */
[----:B------:R-:W2:Y:S02]  /*acd0*/  @!P0 SYNCS.PHASECHK.TRANS64 P0, [R0+URZ], R3 ;  /* 0x00000003000085a7 */ /* 0x000ea400080010ff */
[----:B--2---:R-:W-:Y:S05]  /*ace0*/  @!P0 BRA `(.L_x_214) ;  /* 0xfffffffc00f08947 */ /* 0x004fea000383ffff */
[----:B------:R-:W-:Y:S05]  /*acf0*/  BRA `(.L_x_215) ;  /* 0xffffff90004c7947 */ /* 0x000fea000383ffff */
.L_x_64:
[----:B------:R-:W-:-:S07]  /*ad00*/  MOV R0, UR5 ;  /* 0x0000000500007c02 */ /* 0x000fce0008000f00 */
.L_x_216:
[----:B-1----:R1:W2:Y:S02]  /*ad10*/  SYNCS.PHASECHK.TRANS64.TRYWAIT P0, [R0+URZ], R3 ;  /* 0x00000003000075a7 */ /* 0x0022a400080011ff */
[----:B--2---:R-:W-:Y:S05]  /*ad20*/  @!P0 NANOSLEEP.SYNCS 0x989680 ;  /* 0x009896800000895d */ /* 0x004fea0003900000 */
[----:B------:R-:W2:Y:S02]  /*ad30*/  @!P0 SYNCS.PHASECHK.TRANS64 P0, [R0+URZ], R3 ;  /* 0x00000003000085a7 */ /* 0x000ea400080010ff */
[----:B--2---:R-:W-:Y:S05]  /*ad40*/  @!P0 BRA `(.L_x_216) ;  /* 0xfffffffc00f08947 */ /* 0x004fea000383ffff */
[----:B------:R-:W-:Y:S05]  /*ad50*/  BRA `(.L_x_217) ;  /* 0xffffff90005c7947 */ /* 0x000fea000383ffff */
.L_x_65:
[----:B------:R-:W-:-:S07]  /*ad60*/  MOV R0, UR5 ;  /* 0x0000000500007c02 */ /* 0x000fce0008000f00 */
.L_x_218:
[----:B-1----:R1:W2:Y:S02]  /*ad70*/  SYNCS.PHASECHK.TRANS64.TRYWAIT P0, [R0+URZ], R3 ;  /* 0x00000003000075a7 */ /* 0x0022a400080011ff */
[----:B--2---:R-:W-:Y:S05]  /*ad80*/  @!P0 NANOSLEEP.SYNCS 0x989680 ;  /* 0x009896800000895d */ /* 0x004fea0003900000 */
[----:B------:R-:W2:Y:S02]  /*ad90*/  @!P0 SYNCS.PHASECHK.TRANS64 P0, [R0+URZ], R3 ;  /* 0x00000003000085a7 */ /* 0x000ea400080010ff */
[----:B--2---:R-:W-:Y:S05]  /*ada0*/  @!P0 BRA `(.L_x_218) ;  /* 0xfffffffc00f08947 */ /* 0x004fea000383ffff */
[----:B------:R-:W-:Y:S05]  /*adb0*/  BRA `(.L_x_219) ;  /* 0xffffff90006c7947 */ /* 0x000fea000383ffff */
.L_x_66:
[----:B------:R-:W-:-:S07]  /*adc0*/  MOV R0, UR5 ;  /* 0x0000000500007c02 */ /* 0x000fce0008000f00 */
.L_x_220:
[----:B-1----:R1:W2:Y:S02]  /*add0*/  SYNCS.PHASECHK.TRANS64.TRYWAIT P0, [R0+URZ], R3 ;  /* 0x00000003000075a7 */ /* 0x0022a400080011ff */
[----:B--2---:R-:W-:Y:S05]  /*ade0*/  @!P0 NANOSLEEP.SYNCS 0x989680 ;  /* 0x009896800000895d */ /* 0x004fea0003900000 */
[----:B------:R-:W2:Y:S02]  /*adf0*/  @!P0 SYNCS.PHASECHK.TRANS64 P0, [R0+URZ], R3 ;  /* 0x00000003000085a7 */ /* 0x000ea400080010ff */
[----:B--2---:R-:W-:Y:S05]  /*ae00*/  @!P0 BRA `(.L_x_220) ;  /* 0xfffffffc00f08947 */ /* 0x004fea000383ffff */
[----:B------:R-:W-:Y:S05]  /*ae10*/  BRA `(.L_x_221) ;  /* 0xffffff90007c7947 */ /* 0x000fea000383ffff */
.L_x_67:
[----:B------:R-:W-:-:S07]  /*ae20*/  MOV R0, UR5 ;  /* 0x0000000500007c02 */ /* 0x000fce0008000f00 */
.L_x_222:
[----:B-1----:R1:W2:Y:S02]  /*ae30*/  SYNCS.PHASECHK.TRANS64.TRYWAIT P0, [R0+URZ], R3 ;  /* 0x00000003000075a7 */ /* 0x0022a400080011ff */
[----:B--2---:R-:W-:Y:S05]  /*ae40*/  @!P0 NANOSLEEP.SYNCS 0x989680 ;  /* 0x009896800000895d */ /* 0x004fea0003900000 */
[----:B------:R-:W2:Y:S02]  /*ae50*/  @!P0 SYNCS.PHASECHK.TRANS64 P0, [R0+URZ], R3 ;  /* 0x00000003000085a7 */ /* 0x000ea400080010ff */
[----:B--2---:R-:W-:Y:S05]  /*ae60*/  @!P0 BRA `(.L_x_222) ;  /* 0xfffffffc00f08947 */ /* 0x004fea000383ffff */
[----:B------:R-:W-:Y:S05]  /*ae70*/  BRA `(.L_x_223) ;  /* 0xffffff90008c7947 */ /* 0x000fea000383ffff */
.L_x_68:
[----:B------:R-:W-:-:S07]  /*ae80*/  MOV R0, UR5 ;  /* 0x0000000500007c02 */ /* 0x000fce0008000f00 */
.L_x_224:
[----:B-1----:R1:W2:Y:S02]  /*ae90*/  SYNCS.PHASECHK.TRANS64.TRYWAIT P0, [R0+URZ], R3 ;  /* 0x00000003000075a7 */ /* 0x0022a400080011ff */
[----:B--2---:R-:W-:Y:S05]  /*aea0*/  @!P0 NANOSLEEP.SYNCS 0x989680 ;  /* 0x009896800000895d */ /* 0x004fea0003900000 */
[----:B------:R-:W2:Y:S02]  /*aeb0*/  @!P0 SYNCS.PHASECHK.TRANS64 P0, [R0+URZ], R3 ;  /* 0x00000003000085a7 */ /* 0x000ea400080010ff */
[----:B--2---:R-:W-:Y:S05]  /*aec0*/  @!P0 BRA `(.L_x_224) ;  /* 0xfffffffc00f08947 */ /* 0x004fea000383ffff */
[----:B------:R-:W-:Y:S05]  /*aed0*/  BRA `(.L_x_225) ;  /* 0xffffff90009c7947 */ /* 0x000fea000383ffff */
.L_x_69:
[----:B------:R-:W-:-:S07]  /*aee0*/  MOV R0, UR5 ;  /* 0x0000000500007c02 */ /* 0x000fce0008000f00 */
.L_x_226:
[----:B-1----:R1:W2:Y:S02]  /*aef0*/  SYNCS.PHASECHK.TRANS64.TRYWAIT P0, [R0+URZ], R3 ;  /* 0x00000003000075a7 */ /* 0x0022a400080011ff */
[----:B--2---:R-:W-:Y:S05]  /*af00*/  @!P0 NANOSLEEP.SYNCS 0x989680 ;  /* 0x009896800000895d */ /* 0x004fea0003900000 */
[----:B------:R-:W2:Y:S02]  /*af10*/  @!P0 SYNCS.PHASECHK.TRANS64 P0, [R0+URZ], R3 ;  /* 0x00000003000085a7 */ /* 0x000ea400080010ff */
[----:B--2---:R-:W-:Y:S05]  /*af20*/  @!P0 BRA `(.L_x_226) ;  /* 0xfffffffc00f08947 */ /* 0x004fea000383ffff */
[----:B------:R-:W-:Y:S05]  /*af30*/  BRA `(.L_x_227) ;  /* 0xffffff9000ac7947 */ /* 0x000fea000383ffff */
.L_x_70:
[----:B------:R-:W-:-:S07]  /*af40*/  MOV R0, UR5 ;  /* 0x0000000500007c02 */ /* 0x000fce0008000f00 */
.L_x_228:
[----:B-1----:R1:W2:Y:S02]  /*af50*/  SYNCS.PHASECHK.TRANS64.TRYWAIT P0, [R0+URZ], R3 ;  /* 0x00000003000075a7 */ /* 0x0022a400080011ff */
[----:B--2---:R-:W-:Y:S05]  /*af60*/  @!P0 NANOSLEEP.SYNCS 0x989680 ;  /* 0x009896800000895d */ /* 0x004fea0003900000 */
[----:B------:R-:W2:Y:S02]  /*af70*/  @!P0 SYNCS.PHASECHK.TRANS64 P0, [R0+URZ], R3 ;  /* 0x00000003000085a7 */ /* 0x000ea400080010ff */
[----:B--2---:R-:W-:Y:S05]  /*af80*/  @!P0 BRA `(.L_x_228) ;  /* 0xfffffffc00f08947 */ /* 0x004fea000383ffff */
[----:B------:R-:W-:Y:S05]  /*af90*/  BRA `(.L_x_229) ;  /* 0xffffff9000bc7947 */ /* 0x000fea000383ffff */
.L_x_71:
[----:B------:R-:W-:-:S07]  /*afa0*/  MOV R0, UR5 ;  /* 0x0000000500007c02 */ /* 0x000fce0008000f00 */
.L_x_230:
[----:B-1----:R1:W2:Y:S02]  /*afb0*/  SYNCS.PHASECHK.TRANS64.TRYWAIT P0, [R0+URZ], R3 ;  /* 0x00000003000075a7 */ /* 0x0022a400080011ff */
[----:B--2---:R-:W-:Y:S05]  /*afc0*/  @!P0 NANOSLEEP.SYNCS 0x989680 ;  /* 0x009896800000895d */ /* 0x004fea0003900000 */
[----:B------:R-:W2:Y:S02]  /*afd0*/  @!P0 SYNCS.PHASECHK.TRANS64 P0, [R0+URZ], R3 ;  /* 0x00000003000085a7 */ /* 0x000ea400080010ff */
[----:B--2---:R-:W-:Y:S05]  /*afe0*/  @!P0 BRA `(.L_x_230) ;  /* 0xfffffffc00f08947 */ /* 0x004fea000383ffff */
[----:B------:R-:W-:Y:S05]  /*aff0*/  BRA `(.L_x_231) ;  /* 0xffffff9000cc7947 */ /* 0x000fea000383ffff */
.L_x_72:
[----:B------:R-:W-:-:S07]  /*b000*/  MOV R0, UR5 ;  /* 0x0000000500007c02 */ /* 0x000fce0008000f00 */
.L_x_232:
[----:B-1----:R1:W2:Y:S02]  /*b010*/  SYNCS.PHASECHK.TRANS64.TRYWAIT P0, [R0+URZ], R3 ;  /* 0x00000003000075a7 */ /* 0x0022a400080011ff */
[----:B--2---:R-:W-:Y:S05]  /*b020*/  @!P0 NANOSLEEP.SYNCS 0x989680 ;  /* 0x009896800000895d */ /* 0x004fea0003900000 */
[----:B------:R-:W2:Y:S02]  /*b030*/  @!P0 SYNCS.PHASECHK.TRANS64 P0, [R0+URZ], R3 ;  /* 0x00000003000085a7 */ /* 0x000ea400080010ff */
[----:B--2---:R-:W-:Y:S05]  /*b040*/  @!P0 BRA `(.L_x_232) ;  /* 0xfffffffc00f08947 */ /* 0x004fea000383ffff */
[----:B------:R-:W-:Y:S05]  /*b050*/  BRA `(.L_x_233) ;  /* 0xffffff9000dc7947 */ /* 0x000fea000383ffff */
.L_x_73:
[----:B------:R-:W-:-:S07]  /*b060*/  MOV R0, UR5 ;  /* 0x0000000500007c02 */ /* 0x000fce0008000f00 */
.L_x_234:
[----:B-1----:R1:W2:Y:S02]  /*b070*/  SYNCS.PHASECHK.TRANS64.TRYWAIT P0, [R0+URZ], R3 ;  /* 0x00000003000075a7 */ /* 0x0022a400080011ff */
[----:B--2---:R-:W-:Y:S05]  /*b080*/  @!P0 NANOSLEEP.SYNCS 0x989680 ;  /* 0x009896800000895d */ /* 0x004fea0003900000 */
[----:B------:R-:W2:Y:S02]  /*b090*/  @!P0 SYNCS.PHASECHK.TRANS64 P0, [R0+URZ], R3 ;  /* 0x00000003000085a7 */ /* 0x000ea400080010ff */
[----:B--2---:R-:W-:Y:S05]  /*b0a0*/  @!P0 BRA `(.L_x_234) ;  /* 0xfffffffc00f08947 */ /* 0x004fea000383ffff */
[----:B------:R-:W-:Y:S05]  /*b0b0*/  BRA `(.L_x_235) ;  /* 0xffffff9000ec7947 */ /* 0x000fea000383ffff */
.L_x_74:
[----:B------:R-:W-:-:S07]  /*b0c0*/  MOV R0, UR5 ;  /* 0x0000000500007c02 */ /* 0x000fce0008000f00 */
.L_x_236:
[----:B-1----:R1:W2:Y:S02]  /*b0d0*/  SYNCS.PHASECHK.TRANS64.TRYWAIT P0, [R0+URZ], R3 ;  /* 0x00000003000075a7 */ /* 0x0022a400080011ff */
[----:B--2---:R-:W-:Y:S05]  /*b0e0*/  @!P0 NANOSLEEP.SYNCS 0x989680 ;  /* 0x009896800000895d */ /* 0x004fea0003900000 */
[----:B------:R-:W2:Y:S02]  /*b0f0*/  @!P0 SYNCS.PHASECHK.TRANS64 P0, [R0+URZ], R3 ;  /* 0x00000003000085a7 */ /* 0x000ea400080010ff */
[----:B--2---:R-:W-:Y:S05]  /*b100*/  @!P0 BRA `(.L_x_236) ;  /* 0xfffffffc00f08947 */ /* 0x004fea000383ffff */
[----:B------:R-:W-:Y:S05]  /*b110*/  BRA `(.L_x_237) ;  /* 0xffffff9000fc7947 */ /* 0x000fea000383ffff */
.L_x_75:
[----:B------:R-:W-:-:S07]  /*b120*/  MOV R0, UR5 ;  /* 0x0000000500007c02 */ /* 0x000fce0008000f00 */
.L_x_238:
[----:B-1----:R1:W2:Y:S02]  /*b130*/  SYNCS.PHASECHK.TRANS64.TRYWAIT P0, [R0+URZ], R3 ;  /* 0x00000003000075a7 */ /* 0x0022a400080011ff */
[----:B--2---:R-:W-:Y:S05]  /*b140*/  @!P0 NANOSLEEP.SYNCS 0x989680 ;  /* 0x009896800000895d */ /* 0x004fea0003900000 */
[----:B------:R-:W2:Y:S02]  /*b150*/  @!P0 SYNCS.PHASECHK.TRANS64 P0, [R0+URZ], R3 ;  /* 0x00000003000085a7 */ /* 0x000ea400080010ff */
[----:B--2---:R-:W-:Y:S05]  /*b160*/  @!P0 BRA `(.L_x_238) ;  /* 0xfffffffc00f08947 */ /* 0x004fea000383ffff */
[----:B------:R-:W-:Y:S05]  /*b170*/  BRA `(.L_x_239) ;  /* 0xffffff94000c7947 */ /* 0x000fea000383ffff */
.L_x_76:
[----:B------:R-:W-:-:S07]  /*b180*/  MOV R0, UR5 ;  /* 0x0000000500007c02 */ /* 0x000fce0008000f00 */
.L_x_240:
[----:B-1----:R1:W2:Y:S02]  /*b190*/  SYNCS.PHASECHK.TRANS64.TRYWAIT P0, [R0+URZ], R3 ;  /* 0x00000003000075a7 */ /* 0x0022a400080011ff */
[----:B--2---:R-:W-:Y:S05]  /*b1a0*/  @!P0 NANOSLEEP.SYNCS 0x989680 ;  /* 0x009896800000895d */ /* 0x004fea0003900000 */
[----:B------:R-:W2:Y:S02]  /*b1b0*/  @!P0 SYNCS.PHASECHK.TRANS64 P0, [R0+URZ], R3 ;  /* 0x00000003000085a7 */ /* 0x000ea400080010ff */
[----:B--2---:R-:W-:Y:S05]  /*b1c0*/  @!P0 BRA `(.L_x_240) ;  /* 0xfffffffc00f08947 */ /* 0x004fea000383ffff */
[----:B------:R-:W-:Y:S05]  /*b1d0*/  BRA `(.L_x_241) ;  /* 0xffffff94001c7947 */ /* 0x000fea000383ffff */
.L_x_77:
[----:B------:R-:W-:-:S07]  /*b1e0*/  MOV R0, UR5 ;  /* 0x0000000500007c02 */ /* 0x000fce0008000f00 */
.L_x_242:
[----:B-1----:R1:W2:Y:S02]  /*b1f0*/  SYNCS.PHASECHK.TRANS64.TRYWAIT P0, [R0+URZ], R3 ;  /* 0x00000003000075a7 */ /* 0x0022a400080011ff */
[----:B--2---:R-:W-:Y:S05]  /*b200*/  @!P0 NANOSLEEP.SYNCS 0x989680 ;  /* 0x009896800000895d */ /* 0x004fea0003900000 */
[----:B------:R-:W2:Y:S02]  /*b210*/  @!P0 SYNCS.PHASECHK.TRANS64 P0, [R0+URZ], R3 ;  /* 0x00000003000085a7 */ /* 0x000ea400080010ff */
[----:B--2---:R-:W-:Y:S05]  /*b220*/  @!P0 BRA `(.L_x_242) ;  /* 0xfffffffc00f08947 */ /* 0x004fea000383ffff */
[----:B------:R-:W-:Y:S05]  /*b230*/  BRA `(.L_x_243) ;  /* 0xffffff94002c7947 */ /* 0x000fea000383ffff */
.L_x_78:
[----:B------:R-:W-:-:S07]  /*b240*/  MOV R0, UR5 ;  /* 0x0000000500007c02 */ /* 0x000fce0008000f00 */
.L_x_244:
[----:B-1----:R1:W2:Y:S02]  /*b250*/  SYNCS.PHASECHK.TRANS64.TRYWAIT P0, [R0+URZ], R3 ;  /* 0x00000003000075a7 */ /* 0x0022a400080011ff */
[----:B--2---:R-:W-:Y:S05]  /*b260*/  @!P0 NANOSLEEP.SYNCS 0x989680 ;  /* 0x009896800000895d */ /* 0x004fea0003900000 */
[----:B------:R-:W2:Y:S02]  /*b270*/  @!P0 SYNCS.PHASECHK.TRANS64 P0, [R0+URZ], R3 ;  /* 0x00000003000085a7 */ /* 0x000ea400080010ff */
[----:B--2---:R-:W-:Y:S05]  /*b280*/  @!P0 BRA `(.L_x_244) ;  /* 0xfffffffc00f08947 */ /* 0x004fea000383ffff */
[----:B------:R-:W-:Y:S05]  /*b290*/  BRA `(.L_x_245) ;  /* 0xffffff94003c7947 */ /* 0x000fea000383ffff */
.L_x_79:
[----:B------:R-:W-:-:S07]  /*b2a0*/  MOV R0, UR5 ;  /* 0x0000000500007c02 */ /* 0x000fce0008000f00 */
.L_x_246:
[----:B-1----:R1:W2:Y:S02]  /*b2b0*/  SYNCS.PHASECHK.TRANS64.TRYWAIT P0, [R0+URZ], R3 ;  /* 0x00000003000075a7 */ /* 0x0022a400080011ff */
[----:B--2---:R-:W-:Y:S05]  /*b2c0*/  @!P0 NANOSLEEP.SYNCS 0x989680 ;  /* 0x009896800000895d */ /* 0x004fea0003900000 */
[----:B------:R-:W2:Y:S02]  /*b2d0*/  @!P0 SYNCS.PHASECHK.TRANS64 P0, [R0+URZ], R3 ;  /* 0x00000003000085a7 */ /* 0x000ea400080010ff */
[----:B--2---:R-:W-:Y:S05]  /*b2e0*/  @!P0 BRA `(.L_x_246) ;  /* 0xfffffffc00f08947 */ /* 0x004fea000383ffff */
[----:B------:R-:W-:Y:S05]  /*b2f0*/  BRA `(.L_x_247) ;  /* 0xffffff94004c7947 */ /* 0x000fea000383ffff */
.L_x_80:
[----:B------:R-:W-:-:S07]  /*b300*/  MOV R0, UR5 ;  /* 0x0000000500007c02 */ /* 0x000fce0008000f00 */
.L_x_248:
[----:B-1----:R1:W2:Y:S02]  /*b310*/  SYNCS.PHASECHK.TRANS64.TRYWAIT P0, [R0+URZ], R3 ;  /* 0x00000003000075a7 */ /* 0x0022a400080011ff */
[----:B--2---:R-:W-:Y:S05]  /*b320*/  @!P0 NANOSLEEP.SYNCS 0x989680 ;  /* 0x009896800000895d */ /* 0x004fea0003900000 */
[----:B------:R-:W2:Y:S02]  /*b330*/  @!P0 SYNCS.PHASECHK.TRANS64 P0, [R0+URZ], R3 ;  /* 0x00000003000085a7 */ /* 0x000ea400080010ff */
[----:B--2---:R-:W-:Y:S05]  /*b340*/  @!P0 BRA `(.L_x_248) ;  /* 0xfffffffc00f08947 */ /* 0x004fea000383ffff */
[----:B------:R-:W-:Y:S05]  /*b350*/  BRA `(.L_x_249) ;  /* 0xffffff94005c7947 */ /* 0x000fea000383ffff */
.L_x_81:
[----:B------:R-:W-:-:S07]  /*b360*/  MOV R0, UR5 ;  /* 0x0000000500007c02 */ /* 0x000fce0008000f00 */
.L_x_250:
[----:B-1----:R1:W2:Y:S02]  /*b370*/  SYNCS.PHASECHK.TRANS64.TRYWAIT P0, [R0+URZ], R3 ;  /* 0x00000003000075a7 */ /* 0x0022a400080011ff */
[----:B--2---:R-:W-:Y:S05]  /*b380*/  @!P0 NANOSLEEP.SYNCS 0x989680 ;  /* 0x009896800000895d */ /* 0x004fea0003900000 */
[----:B------:R-:W2:Y:S02]  /*b390*/  @!P0 SYNCS.PHASECHK.TRANS64 P0, [R0+URZ], R3 ;  /* 0x00000003000085a7 */ /* 0x000ea400080010ff */
[----:B--2---:R-:W-:Y:S05]  /*b3a0*/  @!P0 BRA `(.L_x_250) ;  /* 0xfffffffc00f08947 */ /* 0x004fea000383ffff */
[----:B------:R-:W-:Y:S05]  /*b3b0*/  BRA `(.L_x_251) ;  /* 0xffffff94006c7947 */ /* 0x000fea000383ffff */
.L_x_82:
[----:B------:R-:W-:-:S07]  /*b3c0*/  MOV R0, UR5 ;  /* 0x0000000500007c02 */ /* 0x000fce0008000f00 */
.L_x_252:
[----:B-1----:R1:W2:Y:S02]  /*b3d0*/  SYNCS.PHASECHK.TRANS64.TRYWAIT P0, [R0+URZ], R3 ;  /* 0x00000003000075a7 */ /* 0x0022a400080011ff */
[----:B--2---:R-:W-:Y:S05]  /*b3e0*/  @!P0 NANOSLEEP.SYNCS 0x989680 ;  /* 0x009896800000895d */ /* 0x004fea0003900000 */
[----:B------:R-:W2:Y:S02]  /*b3f0*/  @!P0 SYNCS.PHASECHK.TRANS64 P0, [R0+URZ], R3 ;  /* 0x00000003000085a7 */ /* 0x000ea400080010ff */
[----:B--2---:R-:W-:Y:S05]  /*b400*/  @!P0 BRA `(.L_x_252) ;  /* 0xfffffffc00f08947 */ /* 0x004fea000383ffff */
[----:B------:R-:W-:Y:S05]  /*b410*/  BRA `(.L_x_253) ;  /* 0xffffff94007c7947 */ /* 0x000fea000383ffff */
.L_x_83:
[----:B------:R-:W-:-:S07]  /*b420*/  MOV R0, UR5 ;  /* 0x0000000500007c02 */ /* 0x000fce0008000f00 */
.L_x_254:
[----:B-1----:R1:W2:Y:S02]  /*b430*/  SYNCS.PHASECHK.TRANS64.TRYWAIT P0, [R0+URZ], R3 ;  /* 0x00000003000075a7 */ /* 0x0022a400080011ff */
[----:B--2---:R-:W-:Y:S05]  /*b440*/  @!P0 NANOSLEEP.SYNCS 0x989680 ;  /* 0x009896800000895d */ /* 0x004fea0003900000 */
[----:B------:R-:W2:Y:S02]  /*b450*/  @!P0 SYNCS.PHASECHK.TRANS64 P0, [R0+URZ], R3 ;  /* 0x00000003000085a7 */ /* 0x000ea400080010ff */
[----:B--2---:R-:W-:Y:S05]  /*b460*/  @!P0 BRA `(.L_x_254) ;  /* 0xfffffffc00f08947 */ /* 0x004fea000383ffff */
[----:B------:R-:W-:Y:S05]  /*b470*/  BRA `(.L_x_255) ;  /* 0xffffff94008c7947 */ /* 0x000fea000383ffff */
.L_x_84:
[----:B------:R-:W-:-:S07]  /*b480*/  MOV R0, UR5 ;  /* 0x0000000500007c02 */ /* 0x000fce0008000f00 */
.L_x_256:
[----:B-1----:R1:W2:Y:S02]  /*b490*/  SYNCS.PHASECHK.TRANS64.TRYWAIT P0, [R0+URZ], R3 ;  /* 0x00000003000075a7 */ /* 0x0022a400080011ff */
[----:B--2---:R-:W-:Y:S05]  /*b4a0*/  @!P0 NANOSLEEP.SYNCS 0x989680 ;  /* 0x009896800000895d */ /* 0x004fea0003900000 */
[----:B------:R-:W2:Y:S02]  /*b4b0*/  @!P0 SYNCS.PHASECHK.TRANS64 P0, [R0+URZ], R3 ;  /* 0x00000003000085a7 */ /* 0x000ea400080010ff */
[----:B--2---:R-:W-:Y:S05]  /*b4c0*/  @!P0 BRA `(.L_x_256) ;  /* 0xfffffffc00f08947 */ /* 0x004fea000383ffff */
[----:B------:R-:W-:Y:S05]  /*b4d0*/  BRA `(.L_x_257) ;  /* 0xffffff94009c7947 */ /* 0x000fea000383ffff */
.L_x_85:
[----:B------:R-:W-:-:S07]  /*b4e0*/  MOV R0, UR5 ;  /* 0x0000000500007c02 */ /* 0x000fce0008000f00 */
.L_x_258:
[----:B-1----:R1:W2:Y:S02]  /*b4f0*/  SYNCS.PHASECHK.TRANS64.TRYWAIT P0, [R0+URZ], R3 ;  /* 0x00000003000075a7 */ /* 0x0022a400080011ff */
[----:B--2---:R-:W-:Y:S05]  /*b500*/  @!P0 NANOSLEEP.SYNCS 0x989680 ;  /* 0x009896800000895d */ /* 0x004fea0003900000 */
[----:B------:R-:W2:Y:S02]  /*b510*/  @!P0 SYNCS.PHASECHK.TRANS64 P0, [R0+URZ], R3 ;  /* 0x00000003000085a7 */ /* 0x000ea400080010ff */
[----:B--2---:R-:W-:Y:S05]  /*b520*/  @!P0 BRA `(.L_x_258) ;  /* 0xfffffffc00f08947 */ /* 0x004fea000383ffff */
[----:B------:R-:W-:Y:S05]  /*b530*/  BRA `(.L_x_259) ;  /* 0xffffff9400ac7947 */ /* 0x000fea000383ffff */
.L_x_86:
[----:B------:R-:W-:-:S07]  /*b540*/  MOV R0, UR5 ;  /* 0x0000000500007c02 */ /* 0x000fce0008000f00 */
.L_x_260:
[----:B-1----:R1:W2:Y:S02]  /*b550*/  SYNCS.PHASECHK.TRANS64.TRYWAIT P0, [R0+URZ], R3 ;  /* 0x00000003000075a7 */ /* 0x0022a400080011ff */
[----:B--2---:R-:W-:Y:S05]  /*b560*/  @!P0 NANOSLEEP.SYNCS 0x989680 ;  /* 0x009896800000895d */ /* 0x004fea0003900000 */
[----:B------:R-:W2:Y:S02]  /*b570*/  @!P0 SYNCS.PHASECHK.TRANS64 P0, [R0+URZ], R3 ;  /* 0x00000003000085a7 */ /* 0x000ea400080010ff */
[----:B--2---:R-:W-:Y:S05]  /*b580*/  @!P0 BRA `(.L_x_260) ;  /* 0xfffffffc00f08947 */ /* 0x004fea000383ffff */
[----:B------:R-:W-:Y:S05]  /*b590*/  BRA `(.L_x_261) ;  /* 0xffffff9400bc7947 */ /* 0x000fea000383ffff */
.L_x_87:
[----:B------:R-:W-:-:S07]  /*b5a0*/  MOV R0, UR5 ;  /* 0x0000000500007c02 */ /* 0x000fce0008000f00 */
.L_x_262:
[----:B-1----:R1:W2:Y:S02]  /*b5b0*/  SYNCS.PHASECHK.TRANS64.TRYWAIT P0, [R0+URZ], R3 ;  /* 0x00000003000075a7 */ /* 0x0022a400080011ff */
[----:B--2---:R-:W-:Y:S05]  /*b5c0*/  @!P0 NANOSLEEP.SYNCS 0x989680 ;  /* 0x009896800000895d */ /* 0x004fea0003900000 */
[----:B------:R-:W2:Y:S02]  /*b5d0*/  @!P0 SYNCS.PHASECHK.TRANS64 P0, [R0+URZ], R3 ;  /* 0x00000003000085a7 */ /* 0x000ea400080010ff */
[----:B--2---:R-:W-:Y:S05]  /*b5e0*/  @!P0 BRA `(.L_x_262) ;  /* 0xfffffffc00f08947 */ /* 0x004fea000383ffff */
[----:B------:R-:W-:Y:S05]  /*b5f0*/  BRA `(.L_x_263) ;  /* 0xffffff9400cc7947 */ /* 0x000fea000383ffff */
.L_x_88:
[----:B------:R-:W-:-:S07]  /*b600*/  MOV R0, UR5 ;  /* 0x0000000500007c02 */ /* 0x000fce0008000f00 */
.L_x_264:
[----:B-1----:R1:W2:Y:S02]  /*b610*/  SYNCS.PHASECHK.TRANS64.TRYWAIT P0, [R0+URZ], R3 ;  /* 0x00000003000075a7 */ /* 0x0022a400080011ff */
[----:B--2---:R-:W-:Y:S05]  /*b620*/  @!P0 NANOSLEEP.SYNCS 0x989680 ;  /* 0x009896800000895d */ /* 0x004fea0003900000 */
[----:B------:R-:W2:Y:S02]  /*b630*/  @!P0 SYNCS.PHASECHK.TRANS64 P0, [R0+URZ], R3 ;  /* 0x00000003000085a7 */ /* 0x000ea400080010ff */
[----:B--2---:R-:W-:Y:S05]  /*b640*/  @!P0 BRA `(.L_x_264) ;  /* 0xfffffffc00f08947 */ /* 0x004fea000383ffff */
[----:B------:R-:W-:Y:S05]  /*b650*/  BRA `(.L_x_265) ;  /* 0xffffff9400dc7947 */ /* 0x000fea000383ffff */
.L_x_89:
[----:B------:R-:W-:-:S07]  /*b660*/  MOV R0, UR5 ;  /* 0x0000000500007c02 */ /* 0x000fce0008000f00 */
.L_x_266:
[----:B-1----:R1:W2:Y:S02]  /*b670*/  SYNCS.PHASECHK.TRANS64.TRYWAIT P0, [R0+URZ], R3 ;  /* 0x00000003000075a7 */ /* 0x0022a400080011ff */
[----:B--2---:R-:W-:Y:S05]  /*b680*/  @!P0 NANOSLEEP.SYNCS 0x989680 ;  /* 0x009896800000895d */ /* 0x004fea0003900000 */
[----:B------:R-:W2:Y:S02]  /*b690*/  @!P0 SYNCS.PHASECHK.TRANS64 P0, [R0+URZ], R3 ;  /* 0x00000003000085a7 */ /* 0x000ea400080010ff */
[----:B--2---:R-:W-:Y:S05]  /*b6a0*/  @!P0 BRA `(.L_x_266) ;  /* 0xfffffffc00f08947 */ /* 0x004fea000383ffff */
[----:B------:R-:W-:Y:S05]  /*b6b0*/  BRA `(.L_x_267) ;  /* 0xffffff9400ec7947 */ /* 0x000fea000383ffff */
.L_x_90:
[----:B------:R-:W-:-:S07]  /*b6c0*/  MOV R0, UR5 ;  /* 0x0000000500007c02 */ /* 0x000fce0008000f00 */
.L_x_268:
[----:B-1----:R1:W2:Y:S02]  /*b6d0*/  SYNCS.PHASECHK.TRANS64.TRYWAIT P0, [R0+URZ], R3 ;  /* 0x00000003000075a7 */ /* 0x0022a400080011ff */
[----:B--2---:R-:W-:Y:S05]  /*b6e0*/  @!P0 NANOSLEEP.SYNCS 0x989680 ;  /* 0x009896800000895d */ /* 0x004fea0003900000 */
[----:B------:R-:W2:Y:S02]  /*b6f0*/  @!P0 SYNCS.PHASECHK.TRANS64 P0, [R0+URZ], R3 ;  /* 0x00000003000085a7 */ /* 0x000ea400080010ff */
[----:B--2---:R-:W-:Y:S05]  /*b700*/  @!P0 BRA `(.L_x_268) ;  /* 0xfffffffc00f08947 */ /* 0x004fea000383ffff */
[----:B------:R-:W-:Y:S05]  /*b710*/  BRA `(.L_x_269) ;  /* 0xffffff9400fc7947 */ /* 0x000fea000383ffff */
.L_x_91:
[----:B------:R-:W-:-:S07]  /*b720*/  MOV R0, UR5 ;  /* 0x0000000500007c02 */ /* 0x000fce0008000f00 */
.L_x_270:
[----:B-1----:R1:W2:Y:S02]  /*b730*/  SYNCS.PHASECHK.TRANS64.TRYWAIT P0, [R0+URZ], R3 ;  /* 0x00000003000075a7 */ /* 0x0022a400080011ff */
[----:B--2---:R-:W-:Y:S05]  /*b740*/  @!P0 NANOSLEEP.SYNCS 0x989680 ;  /* 0x009896800000895d */ /* 0x004fea0003900000 */
[----:B------:R-:W2:Y:S02]  /*b750*/  @!P0 SYNCS.PHASECHK.TRANS64 P0, [R0+URZ], R3 ;  /* 0x00000003000085a7 */ /* 0x000ea400080010ff */
[----:B--2---:R-:W-:Y:S05]  /*b760*/  @!P0 BRA `(.L_x_270) ;  /* 0xfffffffc00f08947 */ /* 0x004fea000383ffff */
[----:B------:R-:W-:Y:S05]  /*b770*/  BRA `(.L_x_271) ;  /* 0xffffff98000c7947 */ /* 0x000fea000383ffff */
.L_x_94:
[----:B------:R-:W-:-:S07]  /*b780*/  MOV R4, UR4 ;  /* 0x0000000400047c02 */ /* 0x000fce0008000f00 */
.L_x_272:
[----:B--2---:R2:W3:Y:S02]  /*b790*/  SYNCS.PHASECHK.TRANS64.TRYWAIT P1, [R4+URZ+0x378], R7 ;  /* 0x00037807040075a7 */ /* 0x0044e400080211ff */
[----:B---3--:R-:W-:Y:S05]  /*b7a0*/  @!P1 NANOSLEEP.SYNCS 0x989680 ;  /* 0x009896800000995d */ /* 0x008fea0003900000 */
[----:B------:R-:W3:Y:S02]  /*b7b0*/  @!P1 SYNCS.PHASECHK.TRANS64 P1, [R4+URZ+0x378], R7 ;  /* 0x00037807040095a7 */ /* 0x000ee400080210ff */
[----:B---3--:R-:W-:Y:S05]  /*b7c0*/  @!P1 BRA `(.L_x_272) ;  /* 0xfffffffc00f09947 */ /* 0x008fea000383ffff */
[----:B------:R-:W-:Y:S05]  /*b7d0*/  BRA `(.L_x_273) ;  /* 0xffffff9800747947 */ /* 0x000fea000383ffff */
.L_x_95:
[----:B--2---:R-:W-:-:S07]  /*b7e0*/  MOV R4, UR4 ;  /* 0x0000000400047c02 */ /* 0x004fce0008000f00 */
.L_x_274:
[----:B--2---:R2:W3:Y:S02]  /*b7f0*/  SYNCS.PHASECHK.TRANS64.TRYWAIT P1, [R4+URZ+0x370], R5 ;  /* 0x00037005040075a7 */ /* 0x0044e400080211ff */
[----:B---3--:R-:W-:Y:S05]  /*b800*/  @!P1 NANOSLEEP.SYNCS 0x989680 ;  /* 0x009896800000995d */ /* 0x008fea0003900000 */
[----:B------:R-:W3:Y:S02]  /*b810*/  @!P1 SYNCS.PHASECHK.TRANS64 P1, [R4+URZ+0x370], R5 ;  /* 0x00037005040095a7 */ /* 0x000ee400080210ff */
[----:B---3--:R-:W-:Y:S05]  /*b820*/  @!P1 BRA `(.L_x_274) ;  /* 0xfffffffc00f09947 */ /* 0x008fea000383ffff */
[----:B------:R-:W-:Y:S05]  /*b830*/  BRA `(.L_x_275) ;  /* 0xffffff98007c7947 */ /* 0x000fea000383ffff */
.L_x_105:
[----:B--2---:R-:W-:-:S04]  /*b840*/  MOV R5, UR5 ;  /* 0x0000000500057c02 */ /* 0x004fc80008000f00 */
[----:B------:R2:W3:Y:S03]  /*b850*/  SYNCS.PHASECHK.TRANS64.TRYWAIT P0, [R5+URZ+0x8], R6 ;  /* 0x00000806050075a7 */ /* 0x0004e600080011ff */
[----:B---3--:R-:W-:Y:S05]  /*b860*/  @!P0 NANOSLEEP.SYNCS 0x989680 ;  /* 0x009896800000895d */ /* 0x008fea0003900000 */
[----:B------:R-:W3:Y:S02]  /*b870*/  @!P0 SYNCS.PHASECHK.TRANS64 P0, [R5+URZ+0x8], R6 ;  /* 0x00000806050085a7 */ /* 0x000ee400080010ff */
[----:B---3--:R-:W-:Y:S05]  /*b880*/  @!P0 BRA `(.L_x_105) ;  /* 0xfffffffc00ec8947 */ /* 0x008fea000383ffff */
[----:B------:R-:W-:Y:S05]  /*b890*/  BRA `(.L_x_104) ;  /* 0xffffff9c00447947 */ /* 0x000fea000383ffff */
.L_x_107:
[----:B------:R-:W-:Y:S01]  /*b8a0*/  BSSY B0, `(.L_x_276) ;  /* 0x0000006000007945 */ /* 0x000fe20003800000 */
[----:B------:R-:W-:-:S07]  /*b8b0*/  MOV R15, 0xffffffff ;  /* 0xffffffff000f7802 */ /* 0x000fce0000000f00 */
[----:B-12--5:R-:W-:Y:S05]  /*b8c0*/  WARPSYNC.COLLECTIVE R15, `(.L_x_277) ;  /* 0x000000000f0c7348 */ /* 0x026fea0003c00000 */
[----:B------:R-:W-:Y:S02]  /*b8d0*/  ELECT P6, UR79, PT ;  /* 0x00000000004f782f */ /* 0x000fe400038c0000 */
[----:B------:R-:W-:Y:S01]  /*b8e0*/  MOV R14, UR79 ;  /* 0x0000004f000e7c02 */ /* 0x000fe20008000f00 */
[----:B-12--5:R-:W-:Y:S10]  /*b8f0*/  ENDCOLLECTIVE ;  /* 0x000000000000791b */ /* 0x026ff40003800000 */
.L_x_277:
[----:B------:R-:W-:Y:S05]  /*b900*/  BSYNC B0 ;  /* 0x0000000000007941 */ /* 0x000fea0003800000 */
.L_x_276:
[----:B------:R-:W-:Y:S05]  /*b910*/  BRA `(.L_x_278) ;  /* 0xffffff9c00747947 */ /* 0x000fea000383ffff */
.L_x_109:
[----:B--2---:R-:W-:-:S04]  /*b920*/  MOV R3, UR5 ;  /* 0x0000000500037c02 */ /* 0x004fc80008000f00 */
[----:B------:R2:W3:Y:S03]  /*b930*/  SYNCS.PHASECHK.TRANS64.TRYWAIT P0, [R3+URZ+0x8], R4 ;  /* 0x00000804030075a7 */ /* 0x0004e600080011ff */
[----:B---3--:R-:W-:Y:S05]  /*b940*/  @!P0 NANOSLEEP.SYNCS 0x989680 ;  /* 0x009896800000895d */ /* 0x008fea0003900000 */
[----:B------:R-:W3:Y:S02]  /*b950*/  @!P0 SYNCS.PHASECHK.TRANS64 P0, [R3+URZ+0x8], R4 ;  /* 0x00000804030085a7 */ /* 0x000ee400080010ff */
[----:B---3--:R-:W-:Y:S05]  /*b960*/  @!P0 BRA `(.L_x_109) ;  /* 0xfffffffc00ec8947 */ /* 0x008fea000383ffff */
[----:B------:R-:W-:Y:S05]  /*b970*/  BRA `(.L_x_108) ;  /* 0xffffff9c00787947 */ /* 0x000fea000383ffff */
.L_x_110:
[----:B------:R-:W-:-:S07]  /*b980*/  MOV R4, UR14 ;  /* 0x0000000e00047c02 */ /* 0x000fce0008000f00 */
.L_x_279:
[----:B-1----:R1:W2:Y:S02]  /*b990*/  SYNCS.PHASECHK.TRANS64.TRYWAIT P0, [R4+URZ+0x370], R5 ;  /* 0x00037005040075a7 */ /* 0x0022a400080011ff */
[----:B--2---:R-:W-:Y:S05]  /*b9a0*/  @!P0 NANOSLEEP.SYNCS 0x989680 ;  /* 0x009896800000895d */ /* 0x004fea0003900000 */
[----:B------:R-:W2:Y:S02]  /*b9b0*/  @!P0 SYNCS.PHASECHK.TRANS64 P0, [R4+URZ+0x370], R5 ;  /* 0x00037005040085a7 */ /* 0x000ea400080010ff */
[----:B--2---:R-:W-:Y:S05]  /*b9c0*/  @!P0 BRA `(.L_x_279) ;  /* 0xfffffffc00f08947 */ /* 0x004fea000383ffff */
[----:B------:R-:W-:Y:S05]  /*b9d0*/  BRA `(.L_x_280) ;  /* 0xffffffa000587947 */ /* 0x000fea000383ffff */
.L_x_112:
[----:B------:R-:W-:-:S07]  /*b9e0*/  MOV R4, UR19 ;  /* 0x0000001300047c02 */ /* 0x000fce0008000f00 */
.L_x_281:
[----:B-1----:R1:W2:Y:S02]  /*b9f0*/  SYNCS.PHASECHK.TRANS64.TRYWAIT P0, [R4+URZ+0x390], R5 ;  /* 0x00039005040075a7 */ /* 0x0022a400080011ff */
[----:B--2---:R-:W-:Y:S05]  /*ba00*/  @!P0 NANOSLEEP.SYNCS 0x989680 ;  /* 0x009896800000895d */ /* 0x004fea0003900000 */
[----:B------:R-:W2:Y:S02]  /*ba10*/  @!P0 SYNCS.PHASECHK.TRANS64 P0, [R4+URZ+0x390], R5 ;  /* 0x00039005040085a7 */ /* 0x000ea400080010ff */
[----:B--2---:R-:W-:Y:S05]  /*ba20*/  @!P0 BRA `(.L_x_281) ;  /* 0xfffffffc00f08947 */ /* 0x004fea000383ffff */
[----:B------:R-:W-:Y:S05]  /*ba30*/  BRA `(.L_x_111) ;  /* 0xffffffa000787947 */ /* 0x000fea000383ffff */
.L_x_116:
[----:B-1----:R-:W-:Y:S07]  /*ba40*/  MOV R4, UR11 ;  /* 0x0000000b00047c02 */ /* 0x002fee0008000f00 */
.L_x_282:
[----:B-1----:R1:W2:Y:S02]  /*ba50*/  SYNCS.PHASECHK.TRANS64.TRYWAIT P0, [R4+URZ], R7 ;  /* 0x00000007040075a7 */ /* 0x0022a400080011ff */
[----:B--2---:R-:W-:Y:S05]  /*ba60*/  @!P0 NANOSLEEP.SYNCS 0x989680 ;  /* 0x009896800000895d */ /* 0x004fea0003900000 */
[----:B------:R-:W2:Y:S02]  /*ba70*/  @!P0 SYNCS.PHASECHK.TRANS64 P0, [R4+URZ], R7 ;  /* 0x00000007040085a7 */ /* 0x000ea400080010ff */
[----:B--2---:R-:W-:Y:S05]  /*ba80*/  @!P0 BRA `(.L_x_282) ;  /* 0xfffffffc00f08947 */ /* 0x004fea000383ffff */
[----:B------:R-:W-:Y:S05]  /*ba90*/  BRA `(.L_x_115) ;  /* 0xffffffa0009c7947 */ /* 0x000fea000383ffff */
.L_x_120:
[----:B--2---:R-:W-:-:S07]  /*baa0*/  MOV R0, UR4 ;  /* 0x0000000400007c02 */ /* 0x004fce0008000f00 */
.L_x_283:
[----:B-1----:R1:W2:Y:S02]  /*bab0*/  SYNCS.PHASECHK.TRANS64.TRYWAIT P0, [R0+URZ], R5 ;  /* 0x00000005000075a7 */ /* 0x0022a400080011ff */
[----:B--2---:R-:W-:Y:S05]  /*bac0*/  @!P0 NANOSLEEP.SYNCS 0x989680 ;  /* 0x009896800000895d */ /* 0x004fea0003900000 */
[----:B------:R-:W2:Y:S02]  /*bad0*/  @!P0 SYNCS.PHASECHK.TRANS64 P0, [R0+URZ], R5 ;  /* 0x00000005000085a7 */ /* 0x000ea400080010ff */
[----:B--2---:R-:W-:Y:S05]  /*bae0*/  @!P0 BRA `(.L_x_283) ;  /* 0xfffffffc00f08947 */ /* 0x004fea000383ffff */
[----:B------:R-:W-:Y:S05]  /*baf0*/  BRA `(.L_x_284) ;  /* 0xffffffa400547947 */ /* 0x000fea000383ffff */
.L_x_123:
[----:B------:R-:W-:-:S07]  /*bb00*/  MOV R0, UR14 ;  /* 0x0000000e00007c02 */ /* 0x000fce0008000f00 */
.L_x_285:
[----:B-1----:R1:W2:Y:S02]  /*bb10*/  SYNCS.PHASECHK.TRANS64.TRYWAIT P1, [R0+URZ+0x3a0], R5 ;  /* 0x0003a005000075a7 */ /* 0x0022a400080211ff */
[----:B--2---:R-:W-:Y:S05]  /*bb20*/  @!P1 NANOSLEEP.SYNCS 0x989680 ;  /* 0x009896800000995d */ /* 0x004fea0003900000 */
[----:B------:R-:W2:Y:S02]  /*bb30*/  @!P1 SYNCS.PHASECHK.TRANS64 P1, [R0+URZ+0x3a0], R5 ;  /* 0x0003a005000095a7 */ /* 0x000ea400080210ff */
[----:B--2---:R-:W-:Y:S05]  /*bb40*/  @!P1 BRA `(.L_x_285) ;  /* 0xfffffffc00f09947 */ /* 0x004fea000383ffff */
[----:B------:R-:W-:Y:S05]  /*bb50*/  BRA `(.L_x_286) ;  /* 0xffffffa400a07947 */ /* 0x000fea000383ffff */
.L_x_128:
[----:B------:R-:W-:Y:S07]  /*bb60*/  MOV R2, UR31 ;  /* 0x0000001f00027c02 */ /* 0x000fee0008000f00 */
.L_x_287:
[----:B--2---:R2:W3:Y:S02]  /*bb70*/  SYNCS.PHASECHK.TRANS64.TRYWAIT P0, [R2+URZ+0x370], R3 ;  /* 0x00037003020075a7 */ /* 0x0044e400080011ff */
[----:B---3--:R-:W-:Y:S05]  /*bb80*/  @!P0 NANOSLEEP.SYNCS 0x989680 ;  /* 0x009896800000895d */ /* 0x008fea0003900000 */
[----:B------:R-:W3:Y:S02]  /*bb90*/  @!P0 SYNCS.PHASECHK.TRANS64 P0, [R2+URZ+0x370], R3 ;  /* 0x00037003020085a7 */ /* 0x000ee400080010ff */
[----:B---3--:R-:W-:Y:S05]  /*bba0*/  @!P0 BRA `(.L_x_287) ;  /* 0xfffffffc00f08947 */ /* 0x008fea000383ffff */
[----:B------:R-:W-:Y:S05]  /*bbb0*/  BRA `(.L_x_288) ;  /* 0xffffffa800e07947 */ /* 0x000fea000383ffff */
.L_x_131:
[----:B------:R-:W-:Y:S07]  /*bbc0*/  MOV R2, UR31 ;  /* 0x0000001f00027c02 */ /* 0x000fee0008000f00 */
.L_x_289:
[----:B-1----:R1:W2:Y:S02]  /*bbd0*/  SYNCS.PHASECHK.TRANS64.TRYWAIT P2, [R2+URZ+0x368], R3 ;  /* 0x00036803020075a7 */ /* 0x0022a400080411ff */
[----:B--2---:R-:W-:Y:S05]  /*bbe0*/  @!P2 NANOSLEEP.SYNCS 0x989680 ;  /* 0x009896800000a95d */ /* 0x004fea0003900000 */
[----:B------:R-:W2:Y:S02]  /*bbf0*/  @!P2 SYNCS.PHASECHK.TRANS64 P2, [R2+URZ+0x368], R3 ;  /* 0x000368030200a5a7 */ /* 0x000ea400080410ff */
[----:B--2---:R-:W-:Y:S05]  /*bc00*/  @!P2 BRA `(.L_x_289) ;  /* 0xfffffffc00f0a947 */ /* 0x004fea000383ffff */
[----:B------:R-:W-:Y:S05]  /*bc10*/  BRA `(.L_x_130) ;  /* 0xffffffb000447947 */ /* 0x000fea000383ffff */
.L_x_134:
[----:B-1----:R-:W-:Y:S07]  /*bc20*/  MOV R3, UR31 ;  /* 0x0000001f00037c02 */ /* 0x002fee0008000f00 */
.L_x_290:
[----:B-1----:R1:W2:Y:S02]  /*bc30*/  SYNCS.PHASECHK.TRANS64.TRYWAIT P1, [R3+URZ+0x350], R8 ;  /* 0x00035008030075a7 */ /* 0x0022a400080211ff */
[----:B--2---:R-:W-:Y:S05]  /*bc40*/  @!P1 NANOSLEEP.SYNCS 0x989680 ;  /* 0x009896800000995d */ /* 0x004fea0003900000 */
[----:B------:R-:W2:Y:S02]  /*bc50*/  @!P1 SYNCS.PHASECHK.TRANS64 P1, [R3+URZ+0x350], R8 ;  /* 0x00035008030095a7 */ /* 0x000ea400080210ff */
[----:B--2---:R-:W-:Y:S05]  /*bc60*/  @!P1 BRA `(.L_x_290) ;  /* 0xfffffffc00f09947 */ /* 0x004fea000383ffff */
[----:B------:R-:W-:Y:S05]  /*bc70*/  BRA `(.L_x_291) ;  /* 0xffffffb000d47947 */ /* 0x000fea000383ffff */
.L_x_135:
[----:B------:R-:W-:Y:S07]  /*bc80*/  MOV R3, UR31 ;  /* 0x0000001f00037c02 */ /* 0x000fee0008000f00 */
.L_x_292:
[----:B-1----:R1:W2:Y:S02]  /*bc90*/  SYNCS.PHASECHK.TRANS64.TRYWAIT P0, [R3+URZ+0x358], R8 ;  /* 0x00035808030075a7 */ /* 0x0022a400080011ff */
[----:B--2---:R-:W-:Y:S05]  /*bca0*/  @!P0 NANOSLEEP.SYNCS 0x989680 ;  /* 0x009896800000895d */ /* 0x004fea0003900000 */
[----:B------:R-:W2:Y:S02]  /*bcb0*/  @!P0 SYNCS.PHASECHK.TRANS64 P0, [R3+URZ+0x358], R8 ;  /* 0x00035808030085a7 */ /* 0x000ea400080010ff */
[----:B--2---:R-:W-:Y:S05]  /*bcc0*/  @!P0 BRA `(.L_x_292) ;  /* 0xfffffffc00f08947 */ /* 0x004fea000383ffff */
[----:B------:R-:W-:Y:S05]  /*bcd0*/  BRA `(.L_x_293) ;  /* 0xffffffb400347947 */ /* 0x000fea000383ffff */
.L_x_137:
[----:B--2---:R-:W-:-:S07]  /*bce0*/  MOV R0, UR31 ;  /* 0x0000001f00007c02 */ /* 0x004fce0008000f00 */
.L_x_294:
[----:B-1----:R1:W2:Y:S02]  /*bcf0*/  SYNCS.PHASECHK.TRANS64.TRYWAIT P0, [R0+URZ+0x350], R3 ;  /* 0x00035003000075a7 */ /* 0x0022a400080011ff */
[----:B--2---:R-:W-:Y:S05]  /*bd00*/  @!P0 NANOSLEEP.SYNCS 0x989680 ;  /* 0x009896800000895d */ /* 0x004fea0003900000 */
[----:B------:R-:W2:Y:S02]  /*bd10*/  @!P0 SYNCS.PHASECHK.TRANS64 P0, [R0+URZ+0x350], R3 ;  /* 0x00035003000085a7 */ /* 0x000ea400080010ff */
[----:B--2---:R-:W-:Y:S05]  /*bd20*/  @!P0 BRA `(.L_x_294) ;  /* 0xfffffffc00f08947 */ /* 0x004fea000383ffff */
[----:B------:R-:W-:Y:S05]  /*bd30*/  BRA `(.L_x_295) ;  /* 0xffffffb400bc7947 */ /* 0x000fea000383ffff */
.L_x_139:
[----:B------:R-:W-:Y:S07]  /*bd40*/  MOV R0, UR44 ;  /* 0x0000002c00007c02 */ /* 0x000fee0008000f00 */
.L_x_296:
[----:B-1----:R1:W2:Y:S02]  /*bd50*/  SYNCS.PHASECHK.TRANS64.TRYWAIT P0, [R0+URZ+0x370], R3 ;  /* 0x00037003000075a7 */ /* 0x0022a400080011ff */
[----:B--2---:R-:W-:Y:S05]  /*bd60*/  @!P0 NANOSLEEP.SYNCS 0x989680 ;  /* 0x009896800000895d */ /* 0x004fea0003900000 */
[----:B------:R-:W2:Y:S02]  /*bd70*/  @!P0 SYNCS.PHASECHK.TRANS64 P0, [R0+URZ+0x370], R3 ;  /* 0x00037003000085a7 */ /* 0x000ea400080010ff */
[----:B--2---:R-:W-:Y:S05]  /*bd80*/  @!P0 BRA `(.L_x_296) ;  /* 0xfffffffc00f08947 */ /* 0x004fea000383ffff */
[----:B------:R-:W-:Y:S05]  /*bd90*/  BRA `(.L_x_297) ;  /* 0xffffffb8008c7947 */ /* 0x000fea000383ffff */
.L_x_150:
[----:B---3--:R3:W1:Y:S02]  /*bda0*/  SYNCS.PHASECHK.TRANS64.TRYWAIT P1, [R0+URZ+0x340], R5 ;  /* 0x00034005000075a7 */ /* 0x00866400080211ff */
[----:B-1----:R-:W-:Y:S05]  /*bdb0*/  @!P1 NANOSLEEP.SYNCS 0x989680 ;  /* 0x009896800000995d */ /* 0x002fea0003900000 */
[----:B------:R-:W1:Y:S02]  /*bdc0*/  @!P1 SYNCS.PHASECHK.TRANS64 P1, [R0+URZ+0x340], R5 ;  /* 0x00034005000095a7 */ /* 0x000e6400080210ff */
[----:B-1----:R-:W-:Y:S05]  /*bdd0*/  @!P1 BRA `(.L_x_150) ;  /* 0xfffffffc00f09947 */ /* 0x002fea000383ffff */
[----:B------:R-:W-:Y:S05]  /*bde0*/  BRA `(.L_x_149) ;  /* 0xffffffc800507947 */ /* 0x000fea000383ffff */
.L_x_152:
[----:B----4-:R4:W1:Y:S02]  /*bdf0*/  SYNCS.PHASECHK.TRANS64.TRYWAIT P0, [R104+URZ+0x380], R3 ;  /* 0x00038003680075a7 */ /* 0x01086400080011ff */
[----:B-1----:R-:W-:Y:S05]  /*be00*/  @!P0 NANOSLEEP.SYNCS 0x989680 ;  /* 0x009896800000895d */ /* 0x002fea0003900000 */
[----:B------:R-:W1:Y:S02]  /*be10*/  @!P0 SYNCS.PHASECHK.TRANS64 P0, [R104+URZ+0x380], R3 ;  /* 0x00038003680085a7 */ /* 0x000e6400080010ff */
[----:B-1----:R-:W-:Y:S05]  /*be20*/  @!P0 BRA `(.L_x_152) ;  /* 0xfffffffc00f08947 */ /* 0x002fea000383ffff */
[----:B------:R-:W-:Y:S05]  /*be30*/  BRA `(.L_x_151) ;  /* 0xffffffc800a07947 */ /* 0x000fea000383ffff */
.L_x_161:
[----:B---3--:R3:W4:Y:S02]  /*be40*/  SYNCS.PHASECHK.TRANS64.TRYWAIT P0, [R117+URZ+0x340], R4 ;  /* 0x00034004750075a7 */ /* 0x00872400080011ff */
[----:B----4-:R-:W-:Y:S05]  /*be50*/  @!P0 NANOSLEEP.SYNCS 0x989680 ;  /* 0x009896800000895d */ /* 0x010fea0003900000 */
[----:B------:R-:W4:Y:S02]  /*be60*/  @!P0 SYNCS.PHASECHK.TRANS64 P0, [R117+URZ+0x340], R4 ;  /* 0x00034004750085a7 */ /* 0x000f2400080010ff */
[----:B----4-:R-:W-:Y:S05]  /*be70*/  @!P0 BRA `(.L_x_161) ;  /* 0xfffffffc00f08947 */ /* 0x010fea000383ffff */
[----:B------:R-:W-:Y:S05]  /*be80*/  BRA `(.L_x_160) ;  /* 0xffffffd400c07947 */ /* 0x000fea000383ffff */
        .weak           $__internal_0_$__cuda_sm10x_tcgen05_guardrail_trap_col_being_dealloced_not_returned_by_alloc
        .type           $__internal_0_$__cuda_sm10x_tcgen05_guardrail_trap_col_being_dealloced_not_returned_by_alloc,@function
        .size           $__internal_0_$__cuda_sm10x_tcgen05_guardrail_trap_col_being_dealloced_not_returned_by_alloc,($__internal_1_$__cuda_sm10x_tcgen05_guardrail_trap_phase_invalid_during_alloc - $__internal_0_$__cuda_sm10x_tcgen05_guardrail_trap_col_being_dealloced_not_returned_by_alloc)
$__internal_0_$__cuda_sm10x_tcgen05_guardrail_trap_col_being_dealloced_not_returned_by_alloc:
[----:B------:R-:W-:Y:S05]  /*be90*/  BPT.TRAP 0x1 ;  /* 0x000000040000795c */ /* 0x000fea0000300000 */
[----:B------:R-:W-:-:S04]  /*bea0*/  HFMA2 R3, -RZ, RZ, 0, 0 ;  /* 0x00000000ff037431 */ /* 0x000fc800000001ff */
[----:B------:R-:W-:Y:S05]  /*beb0*/  RET.REL.NODEC R2 `(_ZN7cutlass13device_kernelINS_4conv6kernel13ConvUniversalINS1_16ConvProblemShapeILNS1_8OperatorE1ELi2EEENS1_10collective14CollectiveConvINS1_47MainloopSm100TmaUmmaWarpSpecializedImplicitGemmILS5_1ELi52ELi2ELi1ELi2EN4cute5tupleIJNSA_1CILi2EEENSC_ILi1EEESE_EEEEENSB_IJNSC_ILi128EEESH_NSB_IJNSC_ILi32EEEEEEEEENS_12float_e4m3_tESL_NSA_8TiledMMAINSA_8MMA_AtomIJNSA_10MMA_TraitsINSA_25SM100_MMA_F8F6F4_2x1SM_SSEJSL_SL_fSH_SH_NSA_17integral_constantINSA_4UMMA5MajorELSS_0EEENSQ_ISS_LSS_1EEENSQ_INSR_7ScaleInELSV_0EEESW_EEEEEENSA_6LayoutINSB_IJSE_SE_SE_EEENSB_IJNSC_ILi0EEES11_S11_EEEEENSB_IJNSA_10UnderscoreES14_S14_EEEEENS7_6detail27Sm100ImplicitGemmTileTraitsINSA_25SM100_TMA_2SM_LOAD_IM2COLENSA_14ComposedLayoutINSA_7SwizzleILi1ELi4ELi3EEENSA_18smem_ptr_flag_bitsILi8EEENSZ_INSB_IJNSC_ILi8EEESI_EEENSB_IJSI_SE_EEEEEEEvEENS18_INSA_18SM100_TMA_2SM_LOADENS1A_INS1B_ILi2ELi4ELi3EEES1E_NSZ_INSB_IJNSC_ILi64EEES1F_EEENSB_IJSE_S1N_EEEEEEEvEEEENS_8epilogue10collective18CollectiveEpilogueINS1U_23Sm100TmaWarpSpecializedILi2ELi2ELi32ELb0ELb0EEEJNSB_IJS1N_SH_SJ_EEENSB_IJNSZ_IS1N_SE_EENSZ_INSB_IJSI_SD_EEES1P_EEEEESL_NSB_IJNSB_IJlllEEESE_S11_EEESL_S25_NS1U_6fusion15FusionCallbacksIS1Y_NS26_17LinearCombinationISL_fSL_fLNS_15FloatRoundStyleE2EEES1Z_S23_JEEENSA_5SM1004TMEM4LOAD26SM100_TMEM_LOAD_32dp32b32xENSA_20SM90_TMA_LOAD_IM2COLES1J_NSA_39AutoVectorizingCopyWithAssumedAlignmentILi128EEENSA_21SM90_TMA_STORE_IM2COLES1J_S2I_S2I_EEEvvEEEEvNT_6ParamsE) ;  /* 0xffffff4002507950 */ /* 0x000fea0003c3ffff */
        .weak           $__internal_1_$__cuda_sm10x_tcgen05_guardrail_trap_phase_invalid_during_alloc
        .type           $__internal_1_$__cuda_sm10x_tcgen05_guardrail_trap_phase_invalid_during_alloc,@function
        .size           $__internal_1_$__cuda_sm10x_tcgen05_guardrail_trap_phase_invalid_during_alloc,($__internal_2_$__cuda_sm10x_tcgen05_guardrail_trap_unallocated_columns_being_dealloced - $__internal_1_$__cuda_sm10x_tcgen05_guardrail_trap_phase_invalid_during_alloc)
$__internal_1_$__cuda_sm10x_tcgen05_guardrail_trap_phase_invalid_during_alloc:
[----:B------:R-:W-:Y:S05]  /*bec0*/  BPT.TRAP 0x1 ;  /* 0x000000040000795c */ /* 0x000fea0000300000 */
[----:B------:R-:W-:-:S04]  /*bed0*/  MOV R5, 0x0 ;  /* 0x0000000000057802 */ /* 0x000fc80000000f00 */
[----:B------:R-:W-:Y:S05]  /*bee0*/  RET.REL.NODEC R4 `(_ZN7cutlass13device_kernelINS_4conv6kernel13ConvUniversalINS1_16ConvProblemShapeILNS1_8OperatorE1ELi2EEENS1_10collective14CollectiveConvINS1_47MainloopSm100TmaUmmaWarpSpecializedImplicitGemmILS5_1ELi52ELi2ELi1ELi2EN4cute5tupleIJNSA_1CILi2EEENSC_ILi1EEESE_EEEEENSB_IJNSC_ILi128EEESH_NSB_IJNSC_ILi32EEEEEEEEENS_12float_e4m3_tESL_NSA_8TiledMMAINSA_8MMA_AtomIJNSA_10MMA_TraitsINSA_25SM100_MMA_F8F6F4_2x1SM_SSEJSL_SL_fSH_SH_NSA_17integral_constantINSA_4UMMA5MajorELSS_0EEENSQ_ISS_LSS_1EEENSQ_INSR_7ScaleInELSV_0EEESW_EEEEEENSA_6LayoutINSB_IJSE_SE_SE_EEENSB_IJNSC_ILi0EEES11_S11_EEEEENSB_IJNSA_10UnderscoreES14_S14_EEEEENS7_6detail27Sm100ImplicitGemmTileTraitsINSA_25SM100_TMA_2SM_LOAD_IM2COLENSA_14ComposedLayoutINSA_7SwizzleILi1ELi4ELi3EEENSA_18smem_ptr_flag_bitsILi8EEENSZ_INSB_IJNSC_ILi8EEESI_EEENSB_IJSI_SE_EEEEEEEvEENS18_INSA_18SM100_TMA_2SM_LOADENS1A_INS1B_ILi2ELi4ELi3EEES1E_NSZ_INSB_IJNSC_ILi64EEES1F_EEENSB_IJSE_S1N_EEEEEEEvEEEENS_8epilogue10collective18CollectiveEpilogueINS1U_23Sm100TmaWarpSpecializedILi2ELi2ELi32ELb0ELb0EEEJNSB_IJS1N_SH_SJ_EEENSB_IJNSZ_IS1N_SE_EENSZ_INSB_IJSI_SD_EEES1P_EEEEESL_NSB_IJNSB_IJlllEEESE_S11_EEESL_S25_NS1U_6fusion15FusionCallbacksIS1Y_NS26_17LinearCombinationISL_fSL_fLNS_15FloatRoundStyleE2EEES1Z_S23_JEEENSA_5SM1004TMEM4LOAD26SM100_TMEM_LOAD_32dp32b32xENSA_20SM90_TMA_LOAD_IM2COLES1J_NSA_39AutoVectorizingCopyWithAssumedAlignmentILi128EEENSA_21SM90_TMA_STORE_IM2COLES1J_S2I_S2I_EEEvvEEEEvNT_6ParamsE) ;  /* 0xffffff4004447950 */ /* 0x000fea0003c3ffff */
        .weak           $__internal_2_$__cuda_sm10x_tcgen05_guardrail_trap_unallocated_columns_being_dealloced
        .type           $__internal_2_$__cuda_sm10x_tcgen05_guardrail_trap_unallocated_columns_being_dealloced,@function
        .size           $__internal_2_$__cuda_sm10x_tcgen05_guardrail_trap_unallocated_columns_being_dealloced,(.L_x_299 - $__internal_2_$__cuda_sm10x_tcgen05_guardrail_trap_unallocated_columns_being_dealloced)
$__internal_2_$__cuda_sm10x_tcgen05_guardrail_trap_unallocated_columns_being_dealloced:
[----:B------:R-:W-:Y:S05]  /*bef0*/  BPT.TRAP 0x1 ;  /* 0x000000040000795c */ /* 0x000fea0000300000 */
[----:B------:R-:W-:-:S04]  /*bf00*/  HFMA2 R3, -RZ, RZ, 0, 0 ;  /* 0x00000000ff037431 */ /* 0x000fc800000001ff */
[----:B------:R-:W-:Y:S05]  /*bf10*/  RET.REL.NODEC R2 `(_ZN7cutlass13device_kernelINS_4conv6kernel13ConvUniversalINS1_16ConvProblemShapeILNS1_8OperatorE1ELi2EEENS1_10collective14CollectiveConvINS1_47MainloopSm100TmaUmmaWarpSpecializedImplicitGemmILS5_1ELi52ELi2ELi1ELi2EN4cute5tupleIJNSA_1CILi2EEENSC_ILi1EEESE_EEEEENSB_IJNSC_ILi128EEESH_NSB_IJNSC_ILi32EEEEEEEEENS_12float_e4m3_tESL_NSA_8TiledMMAINSA_8MMA_AtomIJNSA_10MMA_TraitsINSA_25SM100_MMA_F8F6F4_2x1SM_SSEJSL_SL_fSH_SH_NSA_17integral_constantINSA_4UMMA5MajorELSS_0EEENSQ_ISS_LSS_1EEENSQ_INSR_7ScaleInELSV_0EEESW_EEEEEENSA_6LayoutINSB_IJSE_SE_SE_EEENSB_IJNSC_ILi0EEES11_S11_EEEEENSB_IJNSA_10UnderscoreES14_S14_EEEEENS7_6detail27Sm100ImplicitGemmTileTraitsINSA_25SM100_TMA_2SM_LOAD_IM2COLENSA_14ComposedLayoutINSA_7SwizzleILi1ELi4ELi3EEENSA_18smem_ptr_flag_bitsILi8EEENSZ_INSB_IJNSC_ILi8EEESI_EEENSB_IJSI_SE_EEEEEEEvEENS18_INSA_18SM100_TMA_2SM_LOADENS1A_INS1B_ILi2ELi4ELi3EEES1E_NSZ_INSB_IJNSC_ILi64EEES1F_EEENSB_IJSE_S1N_EEEEEEEvEEEENS_8epilogue10collective18CollectiveEpilogueINS1U_23Sm100TmaWarpSpecializedILi2ELi2ELi32ELb0ELb0EEEJNSB_IJS1N_SH_SJ_EEENSB_IJNSZ_IS1N_SE_EENSZ_INSB_IJSI_SD_EEES1P_EEEEESL_NSB_IJNSB_IJlllEEESE_S11_EEESL_S25_NS1U_6fusion15FusionCallbacksIS1Y_NS26_17LinearCombinationISL_fSL_fLNS_15FloatRoundStyleE2EEES1Z_S23_JEEENSA_5SM1004TMEM4LOAD26SM100_TMEM_LOAD_32dp32b32xENSA_20SM90_TMA_LOAD_IM2COLES1J_NSA_39AutoVectorizingCopyWithAssumedAlignmentILi128EEENSA_21SM90_TMA_STORE_IM2COLES1J_S2I_S2I_EEEvvEEEEvNT_6ParamsE) ;  /* 0xffffff4002387950 */ /* 0x000fea0003c3ffff */
.L_x_298:
[----:B------:R-:W-:-:S00]  /*bf20*/  BRA `(.L_x_298) ;  /* 0xfffffffc00fc7947 */ /* 0x000fc0000383ffff */
[----:B------:R-:W-:-:S00]  /*bf30*/  NOP ;  /* 0x0000000000007918 */ /* 0x000fc00000000000 */
        /* <DEDUP_REMOVED lines=12> */
.L_x_299:


//--------------------- .nv.global.init           --------------------------
	.section	.nv.global.init,"aw",@progbits
.nv.global.init:
	.type		$str$29,@object
	.size		$str$29,($str$30 - $str$29)
$str$29:
        /*0000*/ 	.byte	0x28, 0x61, 0x64, 0x64, 0x72, 0x65, 0x73, 0x73, 0x20, 0x26, 0x20, 0x6d, 0x61, 0x73, 0x6b, 0x29
        /*0010*/ 	.byte	0x20, 0x3d, 0x3d, 0x20, 0x30, 0x00
	.type		$str$30,@object
	.size		$str$30,($str$28 - $str$30)
$str$30:
        /*0016*/ 	.byte	0x2f, 0x74, 0x6d, 0x70, 0x2f, 0x63, 0x75, 0x74, 0x6c, 0x61, 0x73, 0x73, 0x5f, 0x73, 0x77, 0x65
        /*0026*/ 	.byte	0x65, 0x70, 0x5f, 0x73, 0x72, 0x63, 0x2f, 0x69, 0x6e, 0x63, 0x6c, 0x75, 0x64, 0x65, 0x2f, 0x63
        /*0036*/ 	.byte	0x75, 0x74, 0x65, 0x2f, 0x70, 0x6f, 0x69, 0x6e, 0x74, 0x65, 0x72, 0x5f, 0x66, 0x6c, 0x61, 0x67
        /*0046*/ 	.byte	0x67, 0x65, 0x64, 0x2e, 0x68, 0x70, 0x70, 0x00
	.type		$str$28,@object
	.size		$str$28,($str$27 - $str$28)
$str$28:
        /*004e*/ 	.byte	0x2f, 0x74, 0x6d, 0x70, 0x2f, 0x63, 0x75, 0x74, 0x6c, 0x61, 0x73, 0x73, 0x5f, 0x73, 0x77, 0x65
        /*005e*/ 	.byte	0x65, 0x70, 0x5f, 0x73, 0x72, 0x63, 0x2f, 0x69, 0x6e, 0x63, 0x6c, 0x75, 0x64, 0x65, 0x2f, 0x63
        /*006e*/ 	.byte	0x75, 0x74, 0x65, 0x2f, 0x61, 0x74, 0x6f, 0x6d, 0x2f, 0x63, 0x6f, 0x70, 0x79, 0x5f, 0x74, 0x72
        /*007e*/ 	.byte	0x61, 0x69, 0x74, 0x73, 0x5f, 0x73, 0x6d, 0x31, 0x30, 0x30, 0x2e, 0x68, 0x70, 0x70, 0x00
	.type		$str$27,@object
	.size		$str$27,(__unnamed_1 - $str$27)
$str$27:
        /*008d*/ 	.byte	0x28, 0x28, 0x75, 0x69, 0x6e, 0x74, 0x33, 0x32, 0x5f, 0x74, 0x28, 0x74, 0x68, 0x72, 0x65, 0x61
        /*009d*/ 	.byte	0x64, 0x49, 0x64, 0x78, 0x2e, 0x78, 0x29, 0x20, 0x2f, 0x20, 0x33, 0x32, 0x29, 0x20, 0x25, 0x20
        /*00ad*/ 	.byte	0x34, 0x29, 0x20, 0x3d, 0x3d, 0x20, 0x28, 0x28, 0x28, 0x74, 0x6d, 0x65, 0x6d, 0x5f, 0x61, 0x64
        /*00bd*/ 	.byte	0x64, 0x72, 0x20, 0x3e, 0x3e, 0x20, 0x31, 0x36, 0x29, 0x20, 0x2f, 0x20, 0x33, 0x32, 0x29, 0x20
        /*00cd*/ 	.byte	0x25, 0x20, 0x34, 0x29, 0x00
	.type		__unnamed_1,@object
	.size		__unnamed_1,(__unnamed_2 - __unnamed_1)
__unnamed_1:
        /*00d2*/ 	.byte	0x61, 0x75, 0x74, 0x6f, 0x20, 0x63, 0x75, 0x74, 0x65, 0x3a, 0x3a, 0x61, 0x73, 0x5f, 0x70, 0x6f
        /* <DEDUP_REMOVED lines=24> */
        /*0262*/ 	.byte	0x3a, 0x3a, 0x43, 0x3c, 0x34, 0x30, 0x39, 0x36, 0x3e, 0x3e, 0x3e, 0x3e, 0x5d, 0x00
	.type		__unnamed_2,@object
	.size		__unnamed_2,(.L_2 - __unnamed_2)
__unnamed_2:
        /* <DEDUP_REMOVED lines=40> */
        /*04f0*/ 	.byte	0x74, 0x65, 0x3a, 0x3a, 0x43, 0x3c, 0x30, 0x3e, 0x3e, 0x3e, 0x3e, 0x5d, 0x00
.L_2:


//--------------------- .nv.shared._ZN7cutlass13device_kernelINS_4conv6kernel13ConvUniversalINS1_16ConvProblemShapeILNS1_8OperatorE1ELi2EEENS1_10collective14CollectiveConvINS1_47MainloopSm100TmaUmmaWarpSpecializedImplicitGemmILS5_1ELi52ELi2ELi1ELi2EN4cute5tupleIJNSA_1CILi2EEENSC_ILi1EEESE_EEEEENSB_IJNSC_ILi128EEESH_NSB_IJNSC_ILi32EEEEEEEEENS_12float_e4m3_tESL_NSA_8TiledMMAINSA_8MMA_AtomIJNSA_10MMA_TraitsINSA_25SM100_MMA_F8F6F4_2x1SM_SSEJSL_SL_fSH_SH_NSA_17integral_constantINSA_4UMMA5MajorELSS_0EEENSQ_ISS_LSS_1EEENSQ_INSR_7ScaleInELSV_0EEESW_EEEEEENSA_6LayoutINSB_IJSE_SE_SE_EEENSB_IJNSC_ILi0EEES11_S11_EEEEENSB_IJNSA_10UnderscoreES14_S14_EEEEENS7_6detail27Sm100ImplicitGemmTileTraitsINSA_25SM100_TMA_2SM_LOAD_IM2COLENSA_14ComposedLayoutINSA_7SwizzleILi1ELi4ELi3EEENSA_18smem_ptr_flag_bitsILi8EEENSZ_INSB_IJNSC_ILi8EEESI_EEENSB_IJSI_SE_EEEEEEEvEENS18_INSA_18SM100_TMA_2SM_LOADENS1A_INS1B_ILi2ELi4ELi3EEES1E_NSZ_INSB_IJNSC_ILi64EEES1F_EEENSB_IJSE_S1N_EEEEEEEvEEEENS_8epilogue10collective18CollectiveEpilogueINS1U_23Sm100TmaWarpSpecializedILi2ELi2ELi32ELb0ELb0EEEJNSB_IJS1N_SH_SJ_EEENSB_IJNSZ_IS1N_SE_EENSZ_INSB_IJSI_SD_EEES1P_EEEEESL_NSB_IJNSB_IJlllEEESE_S11_EEESL_S25_NS1U_6fusion15FusionCallbacksIS1Y_NS26_17LinearCombinationISL_fSL_fLNS_15FloatRoundStyleE2EEES1Z_S23_JEEENSA_5SM1004TMEM4LOAD26SM100_TMEM_LOAD_32dp32b32xENSA_20SM90_TMA_LOAD_IM2COLES1J_NSA_39AutoVectorizingCopyWithAssumedAlignmentILi128EEENSA_21SM90_TMA_STORE_IM2COLES1J_S2I_S2I_EEEvvEEEEvNT_6ParamsE --------------------------
	.section	.nv.shared._ZN7cutlass13device_kernelINS_4conv6kernel13ConvUniversalINS1_16ConvProblemShapeILNS1_8OperatorE1ELi2EEENS1_10collective14CollectiveConvINS1_47MainloopSm100TmaUmmaWarpSpecializedImplicitGemmILS5_1ELi52ELi2ELi1ELi2EN4cute5tupleIJNSA_1CILi2EEENSC_ILi1EEESE_EEEEENSB_IJNSC_ILi128EEESH_NSB_IJNSC_ILi32EEEEEEEEENS_12float_e4m3_tESL_NSA_8TiledMMAINSA_8MMA_AtomIJNSA_10MMA_TraitsINSA_25SM100_MMA_F8F6F4_2x1SM_SSEJSL_SL_fSH_SH_NSA_17integral_constantINSA_4UMMA5MajorELSS_0EEENSQ_ISS_LSS_1EEENSQ_INSR_7ScaleInELSV_0EEESW_EEEEEENSA_6LayoutINSB_IJSE_SE_SE_EEENSB_IJNSC_ILi0EEES11_S11_EEEEENSB_IJNSA_10UnderscoreES14_S14_EEEEENS7_6detail27Sm100ImplicitGemmTileTraitsINSA_25SM100_TMA_2SM_LOAD_IM2COLENSA_14ComposedLayoutINSA_7SwizzleILi1ELi4ELi3EEENSA_18smem_ptr_flag_bitsILi8EEENSZ_INSB_IJNSC_ILi8EEESI_EEENSB_IJSI_SE_EEEEEEEvEENS18_INSA_18SM100_TMA_2SM_LOADENS1A_INS1B_ILi2ELi4ELi3EEES1E_NSZ_INSB_IJNSC_ILi64EEES1F_EEENSB_IJSE_S1N_EEEEEEEvEEEENS_8epilogue10collective18CollectiveEpilogueINS1U_23Sm100TmaWarpSpecializedILi2ELi2ELi32ELb0ELb0EEEJNSB_IJS1N_SH_SJ_EEENSB_IJNSZ_IS1N_SE_EENSZ_INSB_IJSI_SD_EEES1P_EEEEESL_NSB_IJNSB_IJlllEEESE_S11_EEESL_S25_NS1U_6fusion15FusionCallbacksIS1Y_NS26_17LinearCombinationISL_fSL_fLNS_15FloatRoundStyleE2EEES1Z_S23_JEEENSA_5SM1004TMEM4LOAD26SM100_TMEM_LOAD_32dp32b32xENSA_20SM90_TMA_LOAD_IM2COLES1J_NSA_39AutoVectorizingCopyWithAssumedAlignmentILi128EEENSA_21SM90_TMA_STORE_IM2COLES1J_S2I_S2I_EEEvvEEEEvNT_6ParamsE,"aw",@nobits
	.sectionflags	@""
	.align	16
	.zero		1024


//--------------------- .nv.shared.reserved.0     --------------------------
	.section	.nv.shared.reserved.0,"aw",@nobits
	.weak		__nv_reservedSMEM_offset_0_alias
	.size		__nv_reservedSMEM_offset_0_alias, 0, 64
	.other		__nv_reservedSMEM_offset_0_alias,@"STO_CUDA_RESERVED_SHARED STV_DEFAULT"
__nv_reservedSMEM_offset_0_alias:
	.zero		0
.nv.shared.reserved.0:
	.zero		64
	.weak		__nv_reservedSMEM_tcgen05_partition
	.type		__nv_reservedSMEM_tcgen05_partition,@object
	.size		__nv_reservedSMEM_tcgen05_partition,(.L_0 - __nv_reservedSMEM_tcgen05_partition)
__nv_reservedSMEM_tcgen05_partition:
	.zero		32
.L_0:


//--------------------- .nv.global                --------------------------
	.section	.nv.global,"aw",@nobits
.nv.global:
	.type		_ZN39_INTERNAL_46119f09_4_k_cu_744af402_31214cute1_E,@object
	.size		_ZN39_INTERNAL_46119f09_4_k_cu_744af402_31214cute1_E,(_ZN39_INTERNAL_46119f09_4_k_cu_744af402_31214cuda3std3__45__cpo6cbeginE - _ZN39_INTERNAL_46119f09_4_k_cu_744af402_31214cute1_E)
_ZN39_INTERNAL_46119f09_4_k_cu_744af402_31214cute1_E:
	.zero		1
	.type		_ZN39_INTERNAL_46119f09_4_k_cu_744af402_31214cuda3std3__45__cpo6cbeginE,@object
	.size		_ZN39_INTERNAL_46119f09_4_k_cu_744af402_31214cuda3std3__45__cpo6cbeginE,(_ZN39_INTERNAL_46119f09_4_k_cu_744af402_31214cuda3std3__48in_placeE - _ZN39_INTERNAL_46119f09_4_k_cu_744af402_31214cuda3std3__45__cpo6cbeginE)
_ZN39_INTERNAL_46119f09_4_k_cu_744af402_31214cuda3std3__45__cpo6cbeginE:
	.zero		1
	.type		_ZN39_INTERNAL_46119f09_4_k_cu_744af402_31214cuda3std3__48in_placeE,@object
	.size		_ZN39_INTERNAL_46119f09_4_k_cu_744af402_31214cuda3std3__48in_placeE,(_ZN39_INTERNAL_46119f09_4_k_cu_744af402_31214cuda3std6ranges3__45__cpo9iter_moveE - _ZN39_INTERNAL_46119f09_4_k_cu_744af402_31214cuda3std3__48in_placeE)
_ZN39_INTERNAL_46119f09_4_k_cu_744af402_31214cuda3std3__48in_placeE:
	.zero		1
	.type		_ZN39_INTERNAL_46119f09_4_k_cu_744af402_31214cuda3std6ranges3__45__cpo9iter_moveE,@object
	.size		_ZN39_INTERNAL_46119f09_4_k_cu_744af402_31214cuda3std6ranges3__45__cpo9iter_moveE,(_ZN39_INTERNAL_46119f09_4_k_cu_744af402_31214cuda3std3__45__cpo5beginE - _ZN39_INTERNAL_46119f09_4_k_cu_744af402_31214cuda3std6ranges3__45__cpo9iter_moveE)
_ZN39_INTERNAL_46119f09_4_k_cu_744af402_31214cuda3std6ranges3__45__cpo9iter_moveE:
	.zero		1
	.type		_ZN39_INTERNAL_46119f09_4_k_cu_744af402_31214cuda3std3__45__cpo5beginE,@object
	.size		_ZN39_INTERNAL_46119f09_4_k_cu_744af402_31214cuda3std3__45__cpo5beginE,(_ZN39_INTERNAL_46119f09_4_k_cu_744af402_31214cuda3std3__441_GLOBAL__N__46119f09_4_k_cu_744af402_31216ignoreE - _ZN39_INTERNAL_46119f09_4_k_cu_744af402_31214cuda3std3__45__cpo5beginE)
_ZN39_INTERNAL_46119f09_4_k_cu_744af402_31214cuda3std3__45__cpo5beginE:
	.zero		1
	.type		_ZN39_INTERNAL_46119f09_4_k_cu_744af402_31214cuda3std3__441_GLOBAL__N__46119f09_4_k_cu_744af402_31216ignoreE,@object
	.size		_ZN39_INTERNAL_46119f09_4_k_cu_744af402_31214cuda3std3__441_GLOBAL__N__46119f09_4_k_cu_744af402_31216ignoreE,(_ZN39_INTERNAL_46119f09_4_k_cu_744af402_31214cute7productE - _ZN39_INTERNAL_46119f09_4_k_cu_744af402_31214cuda3std3__441_GLOBAL__N__46119f09_4_k_cu_744af402_31216ignoreE)
_ZN39_INTERNAL_46119f09_4_k_cu_744af402_31214cuda3std3__441_GLOBAL__N__46119f09_4_k_cu_744af402_31216ignoreE:
	.zero		1
	.type		_ZN39_INTERNAL_46119f09_4_k_cu_744af402_31214cute7productE,@object
	.size		_ZN39_INTERNAL_46119f09_4_k_cu_744af402_31214cute7productE,(_ZN39_INTERNAL_46119f09_4_k_cu_744af402_31214cuda3std3__45__cpo3endE - _ZN39_INTERNAL_46119f09_4_k_cu_744af402_31214cute7productE)
_ZN39_INTERNAL_46119f09_4_k_cu_744af402_31214cute7productE:
	.zero		1
	.type		_ZN39_INTERNAL_46119f09_4_k_cu_744af402_31214cuda3std3__45__cpo3endE,@object
	.size		_ZN39_INTERNAL_46119f09_4_k_cu_744af402_31214cuda3std3__45__cpo3endE,(_ZN39_INTERNAL_46119f09_4_k_cu_744af402_31214cuda3std3__419piecewise_constructE - _ZN39_INTERNAL_46119f09_4_k_cu_744af402_31214cuda3std3__45__cpo3endE)
_ZN39_INTERNAL_46119f09_4_k_cu_744af402_31214cuda3std3__45__cpo3endE:
	.zero		1
	.type		_ZN39_INTERNAL_46119f09_4_k_cu_744af402_31214cuda3std3__419piecewise_constructE,@object
	.size		_ZN39_INTERNAL_46119f09_4_k_cu_744af402_31214cuda3std3__419piecewise_constructE,(_ZN39_INTERNAL_46119f09_4_k_cu_744af402_31214cuda3std3__45__cpo4cendE - _ZN39_INTERNAL_46119f09_4_k_cu_744af402_31214cuda3std3__419piecewise_constructE)
_ZN39_INTERNAL_46119f09_4_k_cu_744af402_31214cuda3std3__419piecewise_constructE:
	.zero		1
	.type		_ZN39_INTERNAL_46119f09_4_k_cu_744af402_31214cuda3std3__45__cpo4cendE,@object
	.size		_ZN39_INTERNAL_46119f09_4_k_cu_744af402_31214cuda3std3__45__cpo4cendE,(_ZN39_INTERNAL_46119f09_4_k_cu_744af402_31214cuda3std6ranges3__45__cpo4swapE - _ZN39_INTERNAL_46119f09_4_k_cu_744af402_31214cuda3std3__45__cpo4cendE)
_ZN39_INTERNAL_46119f09_4_k_cu_744af402_31214cuda3std3__45__cpo4cendE:
	.zero		1
	.type		_ZN39_INTERNAL_46119f09_4_k_cu_744af402_31214cuda3std6ranges3__45__cpo4swapE,@object
	.size		_ZN39_INTERNAL_46119f09_4_k_cu_744af402_31214cuda3std6ranges3__45__cpo4swapE,(.L_10 - _ZN39_INTERNAL_46119f09_4_k_cu_744af402_31214cuda3std6ranges3__45__cpo4swapE)
_ZN39_INTERNAL_46119f09_4_k_cu_744af402_31214cuda3std6ranges3__45__cpo4swapE:
	.zero		1
.L_10:


//--------------------- .nv.constant0._ZN7cutlass13device_kernelINS_4conv6kernel13ConvUniversalINS1_16ConvProblemShapeILNS1_8OperatorE1ELi2EEENS1_10collective14CollectiveConvINS1_47MainloopSm100TmaUmmaWarpSpecializedImplicitGemmILS5_1ELi52ELi2ELi1ELi2EN4cute5tupleIJNSA_1CILi2EEENSC_ILi1EEESE_EEEEENSB_IJNSC_ILi128EEESH_NSB_IJNSC_ILi32EEEEEEEEENS_12float_e4m3_tESL_NSA_8TiledMMAINSA_8MMA_AtomIJNSA_10MMA_TraitsINSA_25SM100_MMA_F8F6F4_2x1SM_SSEJSL_SL_fSH_SH_NSA_17integral_constantINSA_4UMMA5MajorELSS_0EEENSQ_ISS_LSS_1EEENSQ_INSR_7ScaleInELSV_0EEESW_EEEEEENSA_6LayoutINSB_IJSE_SE_SE_EEENSB_IJNSC_ILi0EEES11_S11_EEEEENSB_IJNSA_10UnderscoreES14_S14_EEEEENS7_6detail27Sm100ImplicitGemmTileTraitsINSA_25SM100_TMA_2SM_LOAD_IM2COLENSA_14ComposedLayoutINSA_7SwizzleILi1ELi4ELi3EEENSA_18smem_ptr_flag_bitsILi8EEENSZ_INSB_IJNSC_ILi8EEESI_EEENSB_IJSI_SE_EEEEEEEvEENS18_INSA_18SM100_TMA_2SM_LOADENS1A_INS1B_ILi2ELi4ELi3EEES1E_NSZ_INSB_IJNSC_ILi64EEES1F_EEENSB_IJSE_S1N_EEEEEEEvEEEENS_8epilogue10collective18CollectiveEpilogueINS1U_23Sm100TmaWarpSpecializedILi2ELi2ELi32ELb0ELb0EEEJNSB_IJS1N_SH_SJ_EEENSB_IJNSZ_IS1N_SE_EENSZ_INSB_IJSI_SD_EEES1P_EEEEESL_NSB_IJNSB_IJlllEEESE_S11_EEESL_S25_NS1U_6fusion15FusionCallbacksIS1Y_NS26_17LinearCombinationISL_fSL_fLNS_15FloatRoundStyleE2EEES1Z_S23_JEEENSA_5SM1004TMEM4LOAD26SM100_TMEM_LOAD_32dp32b32xENSA_20SM90_TMA_LOAD_IM2COLES1J_NSA_39AutoVectorizingCopyWithAssumedAlignmentILi128EEENSA_21SM90_TMA_STORE_IM2COLES1J_S2I_S2I_EEEvvEEEEvNT_6ParamsE --------------------------
	.section	.nv.constant0._ZN7cutlass13device_kernelINS_4conv6kernel13ConvUniversalINS1_16ConvProblemShapeILNS1_8OperatorE1ELi2EEENS1_10collective14CollectiveConvINS1_47MainloopSm100TmaUmmaWarpSpecializedImplicitGemmILS5_1ELi52ELi2ELi1ELi2EN4cute5tupleIJNSA_1CILi2EEENSC_ILi1EEESE_EEEEENSB_IJNSC_ILi128EEESH_NSB_IJNSC_ILi32EEEEEEEEENS_12float_e4m3_tESL_NSA_8TiledMMAINSA_8MMA_AtomIJNSA_10MMA_TraitsINSA_25SM100_MMA_F8F6F4_2x1SM_SSEJSL_SL_fSH_SH_NSA_17integral_constantINSA_4UMMA5MajorELSS_0EEENSQ_ISS_LSS_1EEENSQ_INSR_7ScaleInELSV_0EEESW_EEEEEENSA_6LayoutINSB_IJSE_SE_SE_EEENSB_IJNSC_ILi0EEES11_S11_EEEEENSB_IJNSA_10UnderscoreES14_S14_EEEEENS7_6detail27Sm100ImplicitGemmTileTraitsINSA_25SM100_TMA_2SM_LOAD_IM2COLENSA_14ComposedLayoutINSA_7SwizzleILi1ELi4ELi3EEENSA_18smem_ptr_flag_bitsILi8EEENSZ_INSB_IJNSC_ILi8EEESI_EEENSB_IJSI_SE_EEEEEEEvEENS18_INSA_18SM100_TMA_2SM_LOADENS1A_INS1B_ILi2ELi4ELi3EEES1E_NSZ_INSB_IJNSC_ILi64EEES1F_EEENSB_IJSE_S1N_EEEEEEEvEEEENS_8epilogue10collective18CollectiveEpilogueINS1U_23Sm100TmaWarpSpecializedILi2ELi2ELi32ELb0ELb0EEEJNSB_IJS1N_SH_SJ_EEENSB_IJNSZ_IS1N_SE_EENSZ_INSB_IJSI_SD_EEES1P_EEEEESL_NSB_IJNSB_IJlllEEESE_S11_EEESL_S25_NS1U_6fusion15FusionCallbacksIS1Y_NS26_17LinearCombinationISL_fSL_fLNS_15FloatRoundStyleE2EEES1Z_S23_JEEENSA_5SM1004TMEM4LOAD26SM100_TMEM_LOAD_32dp32b32xENSA_20SM90_TMA_LOAD_IM2COLES1J_NSA_39AutoVectorizingCopyWithAssumedAlignmentILi128EEENSA_21SM90_TMA_STORE_IM2COLES1J_S2I_S2I_EEEvvEEEEvNT_6ParamsE,"a",@progbits
	.sectionflags	@""
	.align	4
.nv.constant0._ZN7cutlass13device_kernelINS_4conv6kernel13ConvUniversalINS1_16ConvProblemShapeILNS1_8OperatorE1ELi2EEENS1_10collective14CollectiveConvINS1_47MainloopSm100TmaUmmaWarpSpecializedImplicitGemmILS5_1ELi52ELi2ELi1ELi2EN4cute5tupleIJNSA_1CILi2EEENSC_ILi1EEESE_EEEEENSB_IJNSC_ILi128EEESH_NSB_IJNSC_ILi32EEEEEEEEENS_12float_e4m3_tESL_NSA_8TiledMMAINSA_8MMA_AtomIJNSA_10MMA_TraitsINSA_25SM100_MMA_F8F6F4_2x1SM_SSEJSL_SL_fSH_SH_NSA_17integral_constantINSA_4UMMA5MajorELSS_0EEENSQ_ISS_LSS_1EEENSQ_INSR_7ScaleInELSV_0EEESW_EEEEEENSA_6LayoutINSB_IJSE_SE_SE_EEENSB_IJNSC_ILi0EEES11_S11_EEEEENSB_IJNSA_10UnderscoreES14_S14_EEEEENS7_6detail27Sm100ImplicitGemmTileTraitsINSA_25SM100_TMA_2SM_LOAD_IM2COLENSA_14ComposedLayoutINSA_7SwizzleILi1ELi4ELi3EEENSA_18smem_ptr_flag_bitsILi8EEENSZ_INSB_IJNSC_ILi8EEESI_EEENSB_IJSI_SE_EEEEEEEvEENS18_INSA_18SM100_TMA_2SM_LOADENS1A_INS1B_ILi2ELi4ELi3EEES1E_NSZ_INSB_IJNSC_ILi64EEES1F_EEENSB_IJSE_S1N_EEEEEEEvEEEENS_8epilogue10collective18CollectiveEpilogueINS1U_23Sm100TmaWarpSpecializedILi2ELi2ELi32ELb0ELb0EEEJNSB_IJS1N_SH_SJ_EEENSB_IJNSZ_IS1N_SE_EENSZ_INSB_IJSI_SD_EEES1P_EEEEESL_NSB_IJNSB_IJlllEEESE_S11_EEESL_S25_NS1U_6fusion15FusionCallbacksIS1Y_NS26_17LinearCombinationISL_fSL_fLNS_15FloatRoundStyleE2EEES1Z_S23_JEEENSA_5SM1004TMEM4LOAD26SM100_TMEM_LOAD_32dp32b32xENSA_20SM90_TMA_LOAD_IM2COLES1J_NSA_39AutoVectorizingCopyWithAssumedAlignmentILi128EEENSA_21SM90_TMA_STORE_IM2COLES1J_S2I_S2I_EEEvvEEEEvNT_6ParamsE:
	.zero		2944


//--------------------- SYMBOLS --------------------------

	.type		.nv.reservedSmem.offset0,@object
	.size		.nv.reservedSmem.offset0,0x4
	.type		.nv.reservedSmem.cap,@object
	.size		.nv.reservedSmem.cap,0x4
	.type		__assertfail,@function
